	.target	sm_90a

	.elftype	@"ET_EXEC"


//--------------------- .note.nv.tkinfo           --------------------------
	.section	.note.nv.tkinfo,"",@"SHT_NOTE"
	.sectionflags	@"SHF_NOTE_NV_TKINFO"
	.tkinfo
        /*0018*/ 	.word	0x00000002
        /*0030*/ 	.string	""
        /*0030*/ 	.string	"ptxas"
        /*0030*/ 	.string	"Cuda compilation tools, release 13.0, V13.0.88"
        /*0030*/ 	.string	"Build cuda_13.0.r13.0/compiler.36424714_0"
        /*0030*/ 	.string	"-v  -suppress-debug-info  -lineinfo  -arch sm_90a "



//--------------------- .note.nv.cuinfo           --------------------------
	.section	.note.nv.cuinfo,"",@"SHT_NOTE"
	.sectionflags	@"SHF_NOTE_NV_CUINFO"
        /*0018*/ 	.short	0x0002
        /*001a*/ 	.short	0x005a
        /*001c*/ 	.short	0x0082
	.zero		2


//--------------------- .nv.info                  --------------------------
	.section	.nv.info,"",@"SHT_CUDA_INFO"
	.align	4


	//----- nvinfo : EIATTR_REGCOUNT
	.align		4
        /*0000*/ 	.byte	0x04, 0x2f
        /*0002*/ 	.short	(.L_1 - .L_0)
	.align		4
.L_0:
        /*0004*/ 	.word	index@(gluon_wgmma)
        /*0008*/ 	.word	0x0000003a


	//----- nvinfo : EIATTR_FRAME_SIZE
	.align		4
.L_1:
        /*000c*/ 	.byte	0x04, 0x11
        /*000e*/ 	.short	(.L_3 - .L_2)
	.align		4
.L_2:
        /*0010*/ 	.word	index@(gluon_wgmma)
        /*0014*/ 	.word	0x00000000


	//----- nvinfo : EIATTR_MIN_STACK_SIZE
	.align		4
.L_3:
        /*0018*/ 	.byte	0x04, 0x12
        /*001a*/ 	.short	(.L_5 - .L_4)
	.align		4
.L_4:
        /*001c*/ 	.word	index@(gluon_wgmma)
        /*0020*/ 	.word	0x00000000
.L_5:


//--------------------- .nv.compat                --------------------------
	.section	.nv.compat,"",@"SHT_CUDA_COMPAT_INFO"
	.align	4
        /*0000*/ 	.byte	0x02, 0x09, 0x01, 0x00, 0x02, 0x02, 0x04, 0x00, 0x02, 0x05, 0x05, 0x00, 0x03, 0x07, 0x01, 0x01
        /*0010*/ 	.byte	0x02, 0x03, 0x03, 0x00, 0x02, 0x06, 0x01, 0x00, 0x04, 0x0b, 0x08, 0x00, 0x00, 0x00, 0x00, 0x00
        /*0020*/ 	.byte	0x00, 0x00, 0x00, 0x00


//--------------------- .nv.info.gluon_wgmma      --------------------------
	.section	.nv.info.gluon_wgmma,"",@"SHT_CUDA_INFO"
	.sectionflags	@""
	.align	4


	//----- nvinfo : EIATTR_CUDA_API_VERSION
	.align		4
        /*0000*/ 	.byte	0x04, 0x37
        /*0002*/ 	.short	(.L_7 - .L_6)
.L_6:
        /*0004*/ 	.word	0x00000082


	//----- nvinfo : EIATTR_KPARAM_INFO
	.align		4
.L_7:
        /*0008*/ 	.byte	0x04, 0x17
        /*000a*/ 	.short	(.L_9 - .L_8)
.L_8:
        /*000c*/ 	.word	0x00000000
        /*0010*/ 	.short	0x000a
        /*0012*/ 	.short	0x0048
        /*0014*/ 	.byte	0x00, 0xf4, 0x21, 0x00


	//----- nvinfo : EIATTR_KPARAM_INFO
	.align		4
.L_9:
        /*0018*/ 	.byte	0x04, 0x17
        /*001a*/ 	.short	(.L_11 - .L_10)
.L_10:
        /*001c*/ 	.word	0x00000000
        /*0020*/ 	.short	0x0009
        /*0022*/ 	.short	0x0040
        /*0024*/ 	.byte	0x00, 0xf4, 0x21, 0x00


	//----- nvinfo : EIATTR_KPARAM_INFO
	.align		4
.L_11:
        /*0028*/ 	.byte	0x04, 0x17
        /*002a*/ 	.short	(.L_13 - .L_12)
.L_12:
        /*002c*/ 	.word	0x00000000
        /*0030*/ 	.short	0x0008
        /*0032*/ 	.short	0x0038
        /*0034*/ 	.byte	0x00, 0xf0, 0x21, 0x00


	//----- nvinfo : EIATTR_KPARAM_INFO
	.align		4
.L_13:
        /*0038*/ 	.byte	0x04, 0x17
        /*003a*/ 	.short	(.L_15 - .L_14)
.L_14:
        /*003c*/ 	.word	0x00000000
        /*0040*/ 	.short	0x0007
        /*0042*/ 	.short	0x0030
        /*0044*/ 	.byte	0x00, 0xf0, 0x21, 0x00


	//----- nvinfo : EIATTR_KPARAM_INFO
	.align		4
.L_15:
        /*0048*/ 	.byte	0x04, 0x17
        /*004a*/ 	.short	(.L_17 - .L_16)
.L_16:
        /*004c*/ 	.word	0x00000000
        /*0050*/ 	.short	0x0006
        /*0052*/ 	.short	0x0028
        /*0054*/ 	.byte	0x00, 0xf0, 0x21, 0x00


	//----- nvinfo : EIATTR_KPARAM_INFO
	.align		4
.L_17:
        /*0058*/ 	.byte	0x04, 0x17
        /*005a*/ 	.short	(.L_19 - .L_18)
.L_18:
        /*005c*/ 	.word	0x00000000
        /*0060*/ 	.short	0x0005
        /*0062*/ 	.short	0x0020
        /*0064*/ 	.byte	0x00, 0xf0, 0x11, 0x00


	//----- nvinfo : EIATTR_KPARAM_INFO
	.align		4
.L_19:
        /*0068*/ 	.byte	0x04, 0x17
        /*006a*/ 	.short	(.L_21 - .L_20)
.L_20:
        /*006c*/ 	.word	0x00000000
        /*0070*/ 	.short	0x0004
        /*0072*/ 	.short	0x001c
        /*0074*/ 	.byte	0x00, 0xf0, 0x11, 0x00


	//----- nvinfo : EIATTR_KPARAM_INFO
	.align		4
.L_21:
        /*0078*/ 	.byte	0x04, 0x17
        /*007a*/ 	.short	(.L_23 - .L_22)
.L_22:
        /*007c*/ 	.word	0x00000000
        /*0080*/ 	.short	0x0003
        /*0082*/ 	.short	0x0018
        /*0084*/ 	.byte	0x00, 0xf0, 0x11, 0x00


	//----- nvinfo : EIATTR_KPARAM_INFO
	.align		4
.L_23:
        /*0088*/ 	.byte	0x04, 0x17
        /*008a*/ 	.short	(.L_25 - .L_24)
.L_24:
        /*008c*/ 	.word	0x00000000
        /*0090*/ 	.short	0x0002
        /*0092*/ 	.short	0x0010
        /*0094*/ 	.byte	0x00, 0xf4, 0x21, 0x00


	//----- nvinfo : EIATTR_KPARAM_INFO
	.align		4
.L_25:
        /*0098*/ 	.byte	0x04, 0x17
        /*009a*/ 	.short	(.L_27 - .L_26)
.L_26:
        /*009c*/ 	.word	0x00000000
        /*00a0*/ 	.short	0x0001
        /*00a2*/ 	.short	0x0008
        /*00a4*/ 	.byte	0x00, 0xf4, 0x21, 0x00


	//----- nvinfo : EIATTR_KPARAM_INFO
	.align		4
.L_27:
        /*00a8*/ 	.byte	0x04, 0x17
        /*00aa*/ 	.short	(.L_29 - .L_28)
.L_28:
        /*00ac*/ 	.word	0x00000000
        /*00b0*/ 	.short	0x0000
        /*00b2*/ 	.short	0x0000
        /*00b4*/ 	.byte	0x00, 0xf4, 0x21, 0x00


	//----- nvinfo : EIATTR_SPARSE_MMA_MASK
	.align		4
.L_29:
        /*00b8*/ 	.byte	0x03, 0x50
        /*00ba*/ 	.short	0x0000


	//----- nvinfo : EIATTR_MAXREG_COUNT
	.align		4
        /*00bc*/ 	.byte	0x03, 0x1b
        /*00be*/ 	.short	0x00ff


	//----- nvinfo : EIATTR_NUM_BARRIERS
	.align		4
        /*00c0*/ 	.byte	0x02, 0x4c
        /*00c2*/ 	.byte	0x01
	.zero		1


	//----- nvinfo : EIATTR_MERCURY_ISA_VERSION
	.align		4
        /*00c4*/ 	.byte	0x03, 0x5f
        /*00c6*/ 	.short	0x0101


	//----- nvinfo : EIATTR_INT_WARP_WIDE_INSTR_OFFSETS
	.align		4
        /*00c8*/ 	.byte	0x04, 0x31
        /*00ca*/ 	.short	(.L_31 - .L_30)


	//   ....[0]....
.L_30:
        /*00cc*/ 	.word	0x00001370


	//   ....[1]....
        /*00d0*/ 	.word	0x00001400


	//   ....[2]....
        /*00d4*/ 	.word	0x00001700


	//   ....[3]....
        /*00d8*/ 	.word	0x00001710


	//   ....[4]....
        /*00dc*/ 	.word	0x00001720


	//   ....[5]....
        /*00e0*/ 	.word	0x00001730


	//   ....[6]....
        /*00e4*/ 	.word	0x00001bf0


	//   ....[7]....
        /*00e8*/ 	.word	0x00001c00


	//----- nvinfo : EIATTR_COOP_GROUP_MASK_REGIDS
	.align		4
.L_31:
        /*00ec*/ 	.byte	0x04, 0x29
        /*00ee*/ 	.short	(.L_33 - .L_32)


	//   ....[0]....
.L_32:
        /*00f0*/ 	.word	0xffffffff


	//   ....[1]....
        /*00f4*/ 	.word	0xffffffff


	//   ....[2]....
        /*00f8*/ 	.word	0xffffffff


	//----- nvinfo : EIATTR_COOP_GROUP_INSTR_OFFSETS
	.align		4
.L_33:
        /*00fc*/ 	.byte	0x04, 0x28
        /*00fe*/ 	.short	(.L_35 - .L_34)


	//   ....[0]....
.L_34:
        /*0100*/ 	.word	0x00000150


	//   ....[1]....
        /*0104*/ 	.word	0x00000740


	//   ....[2]....
        /*0108*/ 	.word	0x00000d10


	//----- nvinfo : EIATTR_MBARRIER_INSTR_OFFSETS
	.align		4
.L_35:
        /*010c*/ 	.byte	0x04, 0x39
        /*010e*/ 	.short	(.L_37 - .L_36)


	//   ....[0]....
.L_36:
        /*0110*/ 	.word	0x00001490
        /*0114*/ 	.word	0x000000ff
        /*0118*/ 	.word	0x00002000
        /*011c*/ 	.short	0x0100
        /*011e*/ 	.byte	0x08
	.zero		1


	//   ....[1]....
        /*0120*/ 	.word	0x00001840
        /*0124*/ 	.word	0x000000ff
        /*0128*/ 	.word	0x00002000
        /*012c*/ 	.short	0x010a
        /*012e*/ 	.byte	0x08
	.zero		1


	//   ....[2]....
        /*0130*/ 	.word	0x00001a90
        /*0134*/ 	.word	0x000000ff
        /*0138*/ 	.word	0x00002000
        /*013c*/ 	.short	0x0108
        /*013e*/ 	.byte	0x08
	.zero		1


	//   ....[3]....
        /*0140*/ 	.word	0x00001c90
        /*0144*/ 	.word	0x000000ff
        /*0148*/ 	.word	0x00002000
        /*014c*/ 	.short	0x010a
        /*014e*/ 	.byte	0x08
	.zero		1


	//----- nvinfo : EIATTR_NUM_MBARRIERS
	.align		4
.L_37:
        /*0150*/ 	.byte	0x03, 0x38
        /*0152*/ 	.short	0x0001


	//----- nvinfo : EIATTR_EXIT_INSTR_OFFSETS
	.align		4
        /*0154*/ 	.byte	0x04, 0x1c
        /*0156*/ 	.short	(.L_39 - .L_38)


	//   ....[0]....
.L_38:
        /*0158*/ 	.word	0x00001c80


	//----- nvinfo : EIATTR_REQNTID
	.align		4
.L_39:
        /*015c*/ 	.byte	0x04, 0x10
        /*015e*/ 	.short	(.L_41 - .L_40)
.L_40:
        /*0160*/ 	.word	0x00000080
        /*0164*/ 	.word	0x00000001
        /*0168*/ 	.word	0x00000001


	//----- nvinfo : EIATTR_CRS_STACK_SIZE
	.align		4
.L_41:
        /*016c*/ 	.byte	0x04, 0x1e
        /*016e*/ 	.short	(.L_43 - .L_42)
.L_42:
        /*0170*/ 	.word	0x00000000


	//----- nvinfo : EIATTR_CBANK_PARAM_SIZE
	.align		4
.L_43:
        /*0174*/ 	.byte	0x03, 0x19
        /*0176*/ 	.short	0x0050


	//----- nvinfo : EIATTR_PARAM_CBANK
	.align		4
        /*0178*/ 	.byte	0x04, 0x0a
        /*017a*/ 	.short	(.L_45 - .L_44)
	.align		4
.L_44:
        /*017c*/ 	.word	index@(.nv.constant0.gluon_wgmma)
        /*0180*/ 	.short	0x0210
        /*0182*/ 	.short	0x0050


	//----- nvinfo : EIATTR_SW_WAR
	.align		4
.L_45:
        /*0184*/ 	.byte	0x04, 0x36
        /*0186*/ 	.short	(.L_47 - .L_46)
.L_46:
        /*0188*/ 	.word	0x00000008
.L_47:


//--------------------- .nv.callgraph             --------------------------
	.section	.nv.callgraph,"",@"SHT_CUDA_CALLGRAPH"
	.align	4
	.sectionentsize	8
	.align		4
        /*0000*/ 	.word	0x00000000
	.align		4
        /*0004*/ 	.word	0xffffffff
	.align		4
        /*0008*/ 	.word	0x00000000
	.align		4
        /*000c*/ 	.word	0xfffffffe
	.align		4
        /*0010*/ 	.word	0x00000000
	.align		4
        /*0014*/ 	.word	0xfffffffd
	.align		4
        /*0018*/ 	.word	0x00000000
	.align		4
        /*001c*/ 	.word	0xfffffffc


//--------------------- .text.gluon_wgmma         --------------------------
	.section	.text.gluon_wgmma,"ax",@progbits
	.align	128
        .global         gluon_wgmma
        .type           gluon_wgmma,@function
        .size           gluon_wgmma,(.L_x_52 - gluon_wgmma)
        .other          gluon_wgmma,@"STO_CUDA_ENTRY STV_DEFAULT"
gluon_wgmma:
.text.gluon_wgmma:
[----:B------:R-:W-:Y:S01]  /*0000*/  LDC R1, c[0x0][0x28] ;  /* 0x00000a00ff017b82 */ /* 0x000fe20000000800 */
[----:B------:R-:W1:Y:S07]  /*0010*/  S2R R0, SR_TID.X ;  /* 0x0000000000007919 */ /* 0x000e6e0000002100 */
[----:B------:R-:W2:Y:S01]  /*0020*/  S2UR UR4, SR_CgaCtaId ;  /* 0x00000000000479c3 */ /* 0x000ea20000008800 */
[----:B------:R-:W-:Y:S01]  /*0030*/  UMOV UR8, 0x400 ;  /* 0x0000040000087882 */ /* 0x000fe20000000000 */
[----:B------:R-:W-:Y:S01]  /*0040*/  ULDC UR6, c[0x0][0xc] ;  /* 0x0000030000067ab9 */ /* 0x000fe20000000800 */
[----:B------:R-:W-:Y:S01]  /*0050*/  ULDC.64 UR20, c[0x0][0x250] ;  /* 0x0000940000147ab9 */ /* 0x000fe20000000a00 */
[----:B------:R-:W-:Y:S04]  /*0060*/  BSSY B0, `(.L_x_0) ;  /* 0x000001e000007945 */ /* 0x000fe80003800000 */
[----:B------:R-:W3:Y:S08]  /*0070*/  LDC R2, c[0x0][0x228] ;  /* 0x00008a00ff027b82 */ /* 0x000ef00000000800 */
[----:B------:R-:W4:Y:S08]  /*0080*/  LDC R10, c[0x0][0x230] ;  /* 0x00008c00ff0a7b82 */ /* 0x000f300000000800 */
[----:B------:R-:W-:Y:S01]  /*0090*/  S2UR UR30, SR_CTAID.Y ;  /* 0x00000000001e79c3 */ /* 0x000fe20000002600 */
[----:B--2---:R-:W-:-:S03]  /*00a0*/  ULEA UR8, UR4, UR8, 0x18 ;  /* 0x0000000804087291 */ /* 0x004fc6000f8ec03f */
[----:B------:R-:W-:Y:S01]  /*00b0*/  ULDC UR4, c[0x0][0x10] ;  /* 0x0000040000047ab9 */ /* 0x000fe20000000800 */
[----:B-1----:R-:W-:-:S03]  /*00c0*/  LOP3.LUT R6, R0, 0x7f, RZ, 0xc0, !PT ;  /* 0x0000007f00067812 */ /* 0x002fc600078ec0ff */
[----:B------:R-:W1:Y:S01]  /*00d0*/  S2UR UR5, SR_CTAID.Z ;  /* 0x00000000000579c3 */ /* 0x000e620000002700 */
[----:B---3--:R-:W-:Y:S01]  /*00e0*/  VIADD R2, R2, 0xffffffff ;  /* 0xffffffff02027836 */ /* 0x008fe20000000000 */
[C---:B------:R-:W-:Y:S02]  /*00f0*/  ISETP.GE.U32.AND P0, PT, R6.reuse, 0x20, PT ;  /* 0x000000200600780c */ /* 0x040fe40003f06070 */
[C---:B------:R-:W-:Y:S02]  /*0100*/  ISETP.NE.U32.AND P2, PT, R6.reuse, RZ, PT ;  /* 0x000000ff0600720c */ /* 0x040fe40003f45070 */
[----:B------:R-:W-:Y:S02]  /*0110*/  LEA R14, R6, UR8, 0x2 ;  /* 0x00000008060e7c11 */ /* 0x000fe4000f8e10ff */
[----:B------:R-:W2:Y:S01]  /*0120*/  S2UR UR31, SR_CTAID.X ;  /* 0x00000000001f79c3 */ /* 0x000ea20000002500 */
[----:B----4-:R-:W-:-:S06]  /*0130*/  VIADD R11, R10, 0xffffffff ;  /* 0xffffffff0a0b7836 */ /* 0x010fcc0000000000 */
[----:B------:R3:W-:Y:S01]  /*0140*/  @!P0 STS [R14], RZ ;  /* 0x000000ff0e008388 */ /* 0x0007e20000000800 */
[----:B------:R-:W-:-:S03]  /*0150*/  NOP ;  /* 0x0000000000007918 */ /* 0x000fc60000000000 */
[----:B------:R3:W-:Y:S01]  /*0160*/  @!P2 STS [UR8+0x24], R2 ;  /* 0x00002402ff00a988 */ /* 0x0007e20008000808 */
[----:B-1----:R-:W-:-:S03]  /*0170*/  UIMAD UR4, UR5, UR4, UR30 ;  /* 0x00000004050472a4 */ /* 0x002fc6000f8e021e */
[----:B------:R3:W-:Y:S01]  /*0180*/  @!P2 STS [UR8+0x20], R11 ;  /* 0x0000200bff00a988 */ /* 0x0007e20008000808 */
[----:B--2---:R-:W-:-:S04]  /*0190*/  UIMAD UR4, UR4, UR6, UR31 ;  /* 0x00000006040472a4 */ /* 0x004fc8000f8e021f */
[----:B------:R-:W-:-:S04]  /*01a0*/  UIMAD UR6, UR4, 0x180, URZ ;  /* 0x00000180040678a4 */ /* 0x000fc8000f8e023f */
[----:B------:R-:W-:-:S04]  /*01b0*/  UIADD3 UR28, UP0, UR6, UR20, URZ ;  /* 0x00000014061c7290 */ /* 0x000fc8000ff1e03f */
[----:B------:R-:W-:Y:S01]  /*01c0*/  ULEA.HI.X.SX32 UR29, UR6, UR21, 0x1, UP0 ;  /* 0x00000015061d7291 */ /* 0x000fe200080f0e3f */
[----:B---3--:R-:W-:Y:S11]  /*01d0*/  @P2 BRA `(.L_x_1) ;  /* 0x0000000000182947 */ /* 0x008ff60003800000 */
[----:B------:R-:W1:Y:S01]  /*01e0*/  LDS R3, [UR8+0x8] ;  /* 0x00000808ff037984 */ /* 0x000e620008000800 */
[----:B------:R-:W2:Y:S01]  /*01f0*/  LDC.64 R8, c[0x0][0x210] ;  /* 0x00008400ff087b82 */ /* 0x000ea20000000a00 */
[----:B------:R-:W-:Y:S02]  /*0200*/  IMAD.MOV.U32 R4, RZ, RZ, 0x70 ;  /* 0x00000070ff047424 */ /* 0x000fe400078e00ff */
[----:B--2---:R2:W-:Y:S03]  /*0210*/  STS.64 [UR8], R8 ;  /* 0x00000008ff007988 */ /* 0x0045e60008000a08 */
[----:B-1----:R-:W-:-:S05]  /*0220*/  LOP3.LUT R3, R3, 0x10, R4, 0xd8, !PT ;  /* 0x0000001003037812 */ /* 0x002fca00078ed804 */
[----:B------:R2:W-:Y:S02]  /*0230*/  STS [UR8+0x8], R3 ;  /* 0x00000803ff007988 */ /* 0x0005e40008000808 */
.L_x_1:
[----:B------:R-:W-:Y:S05]  /*0240*/  BSYNC B0 ;  /* 0x0000000000007941 */ /* 0x000fea0003800000 */
.L_x_0:
[----:B------:R-:W-:Y:S04]  /*0250*/  BSSY B0, `(.L_x_2) ;  /* 0x000000a000007945 */ /* 0x000fe80003800000 */
[----:B------:R-:W-:Y:S05]  /*0260*/  @P2 BRA `(.L_x_3) ;  /* 0x0000000000202947 */ /* 0x000fea0003800000 */
[----:B--2---:R-:W1:Y:S01]  /*0270*/  LDS R3, [UR8+0x34] ;  /* 0x00003408ff037984 */ /* 0x004e620008000800 */
[----:B------:R-:W-:Y:S02]  /*0280*/  IMAD.MOV.U32 R4, RZ, RZ, 0x1f000000 ;  /* 0x1f000000ff047424 */ /* 0x000fe400078e00ff */
[----:B------:R-:W-:Y:S01]  /*0290*/  @!P2 IMAD.MOV.U32 R5, RZ, RZ, 0x3f ;  /* 0x0000003fff05a424 */ /* 0x000fe200078e00ff */
[----:B------:R-:W2:Y:S02]  /*02a0*/  @!P2 LDS R8, [UR8+0x38] ;  /* 0x00003808ff08a984 */ /* 0x000ea40008000800 */
[----:B-1----:R-:W-:Y:S02]  /*02b0*/  LOP3.LUT R3, R3, 0xff000000, R4, 0xb8, !PT ;  /* 0xff00000003037812 */ /* 0x002fe400078eb804 */
[----:B--2---:R-:W-:-:S03]  /*02c0*/  @!P2 LOP3.LUT R4, R8, 0xff, R5, 0xb8, !PT ;  /* 0x000000ff0804a812 */ /* 0x004fc600078eb805 */
[----:B------:R1:W-:Y:S04]  /*02d0*/  STS [UR8+0x34], R3 ;  /* 0x00003403ff007988 */ /* 0x0003e80008000808 */
[----:B------:R1:W-:Y:S02]  /*02e0*/  @!P2 STS [UR8+0x38], R4 ;  /* 0x00003804ff00a988 */ /* 0x0003e40008000808 */
.L_x_3:
[----:B------:R-:W-:Y:S05]  /*02f0*/  BSYNC B0 ;  /* 0x0000000000007941 */ /* 0x000fea0003800000 */
.L_x_2:
[----:B------:R-:W-:Y:S04]  /*0300*/  BSSY B0, `(.L_x_4) ;  /* 0x000000e000007945 */ /* 0x000fe80003800000 */
[----:B------:R-:W-:Y:S05]  /*0310*/  @P2 BRA `(.L_x_5) ;  /* 0x0000000000302947 */ /* 0x000fea0003800000 */
[----:B-1----:R-:W1:Y:S01]  /*0320*/  LDS R4, [UR8+0x34] ;  /* 0x00003408ff047984 */ /* 0x002e620008000800 */
[----:B------:R-:W3:Y:S03]  /*0330*/  LDC.64 R12, c[0x0][0x238] ;  /* 0x00008e00ff0c7b82 */ /* 0x000ee60000000a00 */
[----:B--2---:R-:W2:Y:S01]  /*0340*/  LDS R3, [UR8+0x1c] ;  /* 0x00001c08ff037984 */ /* 0x004ea20008000800 */
[C---:B---3--:R-:W-:Y:S01]  /*0350*/  SHF.L.U64.HI R8, R12.reuse, 0x1, R13 ;  /* 0x000000010c087819 */ /* 0x048fe2000001020d */
[----:B------:R-:W-:-:S03]  /*0360*/  IMAD.SHL.U32 R5, R12, 0x2, RZ ;  /* 0x000000020c057824 */ /* 0x000fc600078e00ff */
[--C-:B------:R-:W-:Y:S02]  /*0370*/  SHF.R.U32.HI R12, RZ, 0x4, R8.reuse ;  /* 0x00000004ff0c7819 */ /* 0x100fe40000011608 */
[----:B------:R-:W-:-:S05]  /*0380*/  SHF.R.U64 R5, R5, 0x4, R8 ;  /* 0x0000000405057819 */ /* 0x000fca0000001208 */
[----:B------:R3:W-:Y:S01]  /*0390*/  STS [UR8+0xc], R5 ;  /* 0x00000c05ff007988 */ /* 0x0007e20008000808 */
[----:B-1----:R-:W-:Y:S02]  /*03a0*/  LOP3.LUT R4, R4, 0x7, RZ, 0xb8, !PT ;  /* 0x0000000704047812 */ /* 0x002fe400078eb8ff */
[----:B--2---:R-:W-:-:S03]  /*03b0*/  LOP3.LUT R3, R3, 0xf, R12, 0xb8, !PT ;  /* 0x0000000f03037812 */ /* 0x004fc600078eb80c */
[----:B------:R3:W-:Y:S04]  /*03c0*/  STS [UR8+0x34], R4 ;  /* 0x00003404ff007988 */ /* 0x0007e80008000808 */
[----:B------:R3:W-:Y:S02]  /*03d0*/  STS [UR8+0x1c], R3 ;  /* 0x00001c03ff007988 */ /* 0x0007e40008000808 */
.L_x_5:
[----:B------:R-:W-:Y:S05]  /*03e0*/  BSYNC B0 ;  /* 0x0000000000007941 */ /* 0x000fea0003800000 */
.L_x_4:
[----:B------:R-:W-:Y:S04]  /*03f0*/  BSSY B1, `(.L_x_6) ;  /* 0x000001b000017945 */ /* 0x000fe80003800000 */
[----:B------:R-:W-:Y:S01]  /*0400*/  BSSY B0, `(.L_x_7) ;  /* 0x0000016000007945 */ /* 0x000fe20003800000 */
[----:B------:R-:W-:-:S03]  /*0410*/  IMAD.MOV.U32 R7, RZ, RZ, RZ ;  /* 0x000000ffff077224 */ /* 0x000fc600078e00ff */
[----:B------:R-:W-:Y:S05]  /*0420*/  @P2 BRA `(.L_x_8) ;  /* 0x0000000000202947 */ /* 0x000fea0003800000 */
[----:B-123--:R-:W1:Y:S02]  /*0430*/  LDS R3, [UR8+0x34] ;  /* 0x00003408ff037984 */ /* 0x00ee640008000800 */
[----:B-1----:R-:W-:-:S05]  /*0440*/  LOP3.LUT R3, R3, 0x38, RZ, 0xb8, !PT ;  /* 0x0000003803037812 */ /* 0x002fca00078eb8ff */
[----:B------:R1:W-:Y:S01]  /*0450*/  STS [UR8+0x34], R3 ;  /* 0x00003403ff007988 */ /* 0x0003e20008000808 */
[----:B------:R-:W-:Y:S05]  /*0460*/  @P2 BRA `(.L_x_9) ;  /* 0x0000000000202947 */ /* 0x000fea0003800000 */
[----:B-1----:R-:W1:Y:S01]  /*0470*/  LDS R3, [UR8+0x8] ;  /* 0x00000808ff037984 */ /* 0x002e620008000800 */
[----:B------:R-:W-:-:S05]  /*0480*/  IMAD.MOV.U32 R4, RZ, RZ, 0x780 ;  /* 0x00000780ff047424 */ /* 0x000fca00078e00ff */
[----:B-1----:R-:W-:-:S05]  /*0490*/  LOP3.LUT R3, R3, 0x300, R4, 0xd8, !PT ;  /* 0x0000030003037812 */ /* 0x002fca00078ed804 */
[----:B------:R4:W-:Y:S02]  /*04a0*/  STS [UR8+0x8], R3 ;  /* 0x00000803ff007988 */ /* 0x0009e40008000808 */
.L_x_8:
[----:B------:R-:W-:Y:S05]  /*04b0*/  @P2 BRA `(.L_x_10) ;  /* 0x0000000000282947 */ /* 0x000fea0003800000 */
[----:B-1234-:R-:W1:Y:S02]  /*04c0*/  LDS R3, [UR8+0x8] ;  /* 0x00000808ff037984 */ /* 0x01ee640008000800 */
[----:B-1----:R-:W-:-:S05]  /*04d0*/  LOP3.LUT R3, R3, 0x1800, RZ, 0xb8, !PT ;  /* 0x0000180003037812 */ /* 0x002fca00078eb8ff */
[----:B------:R2:W-:Y:S02]  /*04e0*/  STS [UR8+0x8], R3 ;  /* 0x00000803ff007988 */ /* 0x0005e40008000808 */
.L_x_9:
[----:B------:R-:W-:Y:S05]  /*04f0*/  @P2 BREAK B0 ;  /* 0x0000000000002942 */ /* 0x000fea0003800000 */
[----:B------:R-:W-:Y:S05]  /*0500*/  @P2 BRA `(.L_x_11) ;  /* 0x0000000000242947 */ /* 0x000fea0003800000 */
[----:B------:R-:W3:Y:S01]  /*0510*/  LDS R4, [UR8+0x8] ;  /* 0x00000808ff047984 */ /* 0x000ee20008000800 */
[----:B-12---:R-:W-:-:S05]  /*0520*/  IMAD.MOV.U32 R3, RZ, RZ, 0x6000 ;  /* 0x00006000ff037424 */ /* 0x006fca00078e00ff */
[----:B---3--:R-:W-:-:S04]  /*0530*/  LOP3.LUT R3, R4, 0x4000, R3, 0xd8, !PT ;  /* 0x0000400004037812 */ /* 0x008fc800078ed803 */
[----:B------:R-:W-:-:S05]  /*0540*/  LOP3.LUT R3, R3, 0x400000, RZ, 0xb8, !PT ;  /* 0x0040000003037812 */ /* 0x000fca00078eb8ff */
[----:B------:R5:W-:Y:S02]  /*0550*/  STS [UR8+0x8], R3 ;  /* 0x00000803ff007988 */ /* 0x000be40008000808 */
.L_x_10:
[----:B------:R-:W-:Y:S05]  /*0560*/  BSYNC B0 ;  /* 0x0000000000007941 */ /* 0x000fea0003800000 */
.L_x_7:
[----:B-12345:R-:W1:Y:S02]  /*0570*/  @!P2 LDS R3, [UR8+0x8] ;  /* 0x00000808ff03a984 */ /* 0x03ee640008000800 */
[----:B-1----:R-:W-:-:S05]  /*0580*/  @!P2 LOP3.LUT R3, R3, 0x8000, RZ, 0xb8, !PT ;  /* 0x000080000303a812 */ /* 0x002fca00078eb8ff */
[----:B------:R3:W-:Y:S02]  /*0590*/  @!P2 STS [UR8+0x8], R3 ;  /* 0x00000803ff00a988 */ /* 0x0007e40008000808 */
.L_x_11:
[----:B------:R-:W-:Y:S05]  /*05a0*/  BSYNC B1 ;  /* 0x0000000000017941 */ /* 0x000fea0003800000 */
.L_x_6:
[----:B------:R-:W-:Y:S05]  /*05b0*/  WARPSYNC.ALL ;  /* 0x0000000000007948 */ /* 0x000fea0003800000 */
[----:B-123--:R-:W1:Y:S02]  /*05c0*/  LDC R3, c[0x0][0x22c] ;  /* 0x00008b00ff037b82 */ /* 0x00ee640000000800 */
[----:B-1----:R-:W-:Y:S01]  /*05d0*/  VIADD R3, R3, 0xffffffff ;  /* 0xffffffff03037836 */ /* 0x002fe20000000000 */
[----:B------:R-:W-:Y:S06]  /*05e0*/  @P0 BRA `(.L_x_12) ;  /* 0x0000000000300947 */ /* 0x000fec0003800000 */
[----:B------:R-:W1:Y:S01]  /*05f0*/  S2R R4, SR_LANEID ;  /* 0x0000000000047919 */ /* 0x000e620000000000 */
[----:B------:R-:W-:Y:S05]  /*0600*/  WARPSYNC.ALL ;  /* 0x0000000000007948 */ /* 0x000fea0003800000 */
[----:B-1----:R-:W-:-:S05]  /*0610*/  IMAD.SHL.U32 R8, R4, 0x4, RZ ;  /* 0x0000000404087824 */ /* 0x002fca00078e00ff */
[----:B------:R-:W1:Y:S01]  /*0620*/  LDS R9, [R8+UR8] ;  /* 0x0000000808097984 */ /* 0x000e620008000800 */
[----:B------:R-:W-:Y:S01]  /*0630*/  IADD3 R4, P1, R8, UR28, RZ ;  /* 0x0000001c08047c10 */ /* 0x000fe2000ff3e0ff */
[----:B------:R-:W-:-:S04]  /*0640*/  UMOV UR4, UR28 ;  /* 0x0000001c00047c82 */ /* 0x000fc80008000000 */
[----:B------:R-:W-:Y:S01]  /*0650*/  IMAD.X R5, RZ, RZ, UR29, P1 ;  /* 0x0000001dff057e24 */ /* 0x000fe200088e06ff */
[----:B------:R-:W-:-:S04]  /*0660*/  UMOV UR5, UR29 ;  /* 0x0000001d00057c82 */ /* 0x000fc80008000000 */
[----:B-1----:R1:W2:Y:S01]  /*0670*/  ATOMG.E.EXCH.STRONG.GPU PT, RZ, [R4], R9 ;  /* 0x0000000904ff73a8 */ /* 0x0022a200041ee100 */
[----:B------:R-:W-:-:S04]  /*0680*/  DEPBAR {5,4,3,2,1,0} ;  /* 0x0000003f0000791a */ /* 0x000fc80000000000 */
[----:B------:R1:W-:Y:S01]  /*0690*/  UTMACCTL.IV [UR4] ;  /* 0x00000000040079b9 */ /* 0x0003e20008000000 */
[----:B------:R-:W-:Y:S01]  /*06a0*/  NOP ;  /* 0x0000000000007918 */ /* 0x000fe20000000000 */
.L_x_12:
[----:B------:R-:W-:Y:S05]  /*06b0*/  @P0 BRA `(.L_x_13) ;  /* 0x00000000000c0947 */ /* 0x000fea0003800000 */
[----:B------:R0:W-:Y:S01]  /*06c0*/  UTMACMDFLUSH ;  /* 0x00000000000079b7 */ /* 0x0001e20000000000 */
[----:B------:R-:W-:Y:S05]  /*06d0*/  @P0 BRA `(.L_x_13) ;  /* 0x0000000000040947 */ /* 0x000fea0003800000 */
[----:B------:R-:W-:-:S04]  /*06e0*/  DEPBAR.LE SB0, 0x0 ;  /* 0x000080000000791a */ /* 0x000fc80000000000 */
.L_x_13:
[----:B------:R-:W-:Y:S05]  /*06f0*/  WARPSYNC.ALL ;  /* 0x0000000000007948 */ /* 0x000fea0003800000 */
[----:B--2---:R-:W-:Y:S06]  /*0700*/  BAR.SYNC.DEFER_BLOCKING 0x0 ;  /* 0x0000000000007b1d */ /* 0x004fec0000010000 */
[----:B------:R-:W-:Y:S02]  /*0710*/  BSSY B1, `(.L_x_14) ;  /* 0x000000b000017945 */ /* 0x000fe40003800000 */
[----:B------:R-:W-:Y:S06]  /*0720*/  BAR.SYNC.DEFER_BLOCKING 0x0 ;  /* 0x0000000000007b1d */ /* 0x000fec0000010000 */
[----:B------:R2:W-:Y:S01]  /*0730*/  @!P0 STS [R14], RZ ;  /* 0x000000ff0e008388 */ /* 0x0005e20000000800 */
[----:B------:R-:W-:Y:S01]  /*0740*/  NOP ;  /* 0x0000000000007918 */ /* 0x000fe20000000000 */
[----:B------:R-:W-:Y:S05]  /*0750*/  @P2 BRA `(.L_x_15) ;  /* 0x0000000000182947 */ /* 0x000fea0003800000 */
[----:B-1----:R-:W1:Y:S01]  /*0760*/  LDS R4, [UR8+0x8] ;  /* 0x00000808ff047984 */ /* 0x002e620008000800 */
[----:B------:R-:W3:Y:S01]  /*0770*/  LDC.64 R8, c[0x0][0x218] ;  /* 0x00008600ff087b82 */ /* 0x000ee20000000a00 */
[----:B------:R-:W-:Y:S02]  /*0780*/  IMAD.MOV.U32 R5, RZ, RZ, 0x70 ;  /* 0x00000070ff057424 */ /* 0x000fe400078e00ff */
[----:B---3--:R3:W-:Y:S03]  /*0790*/  STS.64 [UR8], R8 ;  /* 0x00000008ff007988 */ /* 0x0087e60008000a08 */
[----:B-1----:R-:W-:-:S05]  /*07a0*/  LOP3.LUT R4, R4, 0x10, R5, 0xd8, !PT ;  /* 0x0000001004047812 */ /* 0x002fca00078ed805 */
[----:B------:R3:W-:Y:S02]  /*07b0*/  STS [UR8+0x8], R4 ;  /* 0x00000804ff007988 */ /* 0x0007e40008000808 */
.L_x_15:
[----:B-1----:R-:W-:Y:S05]  /*07c0*/  BSYNC B1 ;  /* 0x0000000000017941 */ /* 0x002fea0003800000 */
.L_x_14:
[----:B------:R-:W-:Y:S04]  /*07d0*/  BSSY B1, `(.L_x_16) ;  /* 0x000000a000017945 */ /* 0x000fe80003800000 */
[----:B------:R-:W-:Y:S05]  /*07e0*/  @P2 BRA `(.L_x_17) ;  /* 0x0000000000202947 */ /* 0x000fea0003800000 */
[----:B---3--:R-:W1:Y:S01]  /*07f0*/  LDS R4, [UR8+0x34] ;  /* 0x00003408ff047984 */ /* 0x008e620008000800 */
[----:B------:R-:W-:Y:S02]  /*0800*/  IMAD.MOV.U32 R5, RZ, RZ, 0x3f000000 ;  /* 0x3f000000ff057424 */ /* 0x000fe400078e00ff */
[----:B------:R-:W-:Y:S01]  /*0810*/  @!P2 IMAD.MOV.U32 R8, RZ, RZ, 0x1f ;  /* 0x0000001fff08a424 */ /* 0x000fe200078e00ff */
[----:B------:R-:W3:Y:S02]  /*0820*/  @!P2 LDS R9, [UR8+0x38] ;  /* 0x00003808ff09a984 */ /* 0x000ee40008000800 */
[----:B-1----:R-:W-:Y:S02]  /*0830*/  LOP3.LUT R4, R4, 0xff000000, R5, 0xb8, !PT ;  /* 0xff00000004047812 */ /* 0x002fe400078eb805 */
[----:B---3--:R-:W-:-:S03]  /*0840*/  @!P2 LOP3.LUT R5, R9, 0xff, R8, 0xb8, !PT ;  /* 0x000000ff0905a812 */ /* 0x008fc600078eb808 */
[----:B------:R1:W-:Y:S04]  /*0850*/  STS [UR8+0x34], R4 ;  /* 0x00003404ff007988 */ /* 0x0003e80008000808 */
[----:B------:R1:W-:Y:S02]  /*0860*/  @!P2 STS [UR8+0x38], R5 ;  /* 0x00003805ff00a988 */ /* 0x0003e40008000808 */
.L_x_17:
[----:B------:R-:W-:Y:S05]  /*0870*/  BSYNC B1 ;  /* 0x0000000000017941 */ /* 0x000fea0003800000 */
.L_x_16:
[----:B------:R-:W-:Y:S04]  /*0880*/  BSSY B1, `(.L_x_18) ;  /* 0x0000004000017945 */ /* 0x000fe80003800000 */
[----:B------:R-:W-:Y:S05]  /*0890*/  @P2 BRA `(.L_x_19) ;  /* 0x0000000000082947 */ /* 0x000fea0003800000 */
[----:B------:R4:W-:Y:S04]  /*08a0*/  STS [UR8+0x24], R11 ;  /* 0x0000240bff007988 */ /* 0x0009e80008000808 */
[----:B------:R4:W-:Y:S02]  /*08b0*/  STS [UR8+0x20], R3 ;  /* 0x00002003ff007988 */ /* 0x0009e40008000808 */
.L_x_19:
[----:B------:R-:W-:Y:S05]  /*08c0*/  BSYNC B1 ;  /* 0x0000000000017941 */ /* 0x000fea0003800000 */
.L_x_18:
[----:B------:R-:W-:Y:S04]  /*08d0*/  BSSY B1, `(.L_x_20) ;  /* 0x000000e000017945 */ /* 0x000fe80003800000 */
[----:B------:R-:W-:Y:S05]  /*08e0*/  @P2 BRA `(.L_x_21) ;  /* 0x0000000000302947 */ /* 0x000fea0003800000 */
[----:B-1----:R-:W1:Y:S01]  /*08f0*/  LDS R5, [UR8+0x34] ;  /* 0x00003408ff057984 */ /* 0x002e620008000800 */
[----:B---3--:R-:W3:Y:S03]  /*0900*/  LDC.64 R8, c[0x0][0x240] ;  /* 0x00009000ff087b82 */ /* 0x008ee60000000a00 */
[----:B------:R-:W5:Y:S01]  /*0910*/  LDS R4, [UR8+0x1c] ;  /* 0x00001c08ff047984 */ /* 0x000f620008000800 */
[C---:B---3--:R-:W-:Y:S01]  /*0920*/  SHF.L.U64.HI R9, R8.reuse, 0x1, R9 ;  /* 0x0000000108097819 */ /* 0x048fe20000010209 */
[----:B------:R-:W-:-:S03]  /*0930*/  IMAD.SHL.U32 R8, R8, 0x2, RZ ;  /* 0x0000000208087824 */ /* 0x000fc600078e00ff */
[--C-:B----4-:R-:W-:Y:S02]  /*0940*/  SHF.R.U32.HI R11, RZ, 0x4, R9.reuse ;  /* 0x00000004ff0b7819 */ /* 0x110fe40000011609 */
[----:B------:R-:W-:-:S05]  /*0950*/  SHF.R.U64 R8, R8, 0x4, R9 ;  /* 0x0000000408087819 */ /* 0x000fca0000001209 */
[----:B------:R3:W-:Y:S01]  /*0960*/  STS [UR8+0xc], R8 ;  /* 0x00000c08ff007988 */ /* 0x0007e20008000808 */
[----:B-1----:R-:W-:Y:S02]  /*0970*/  LOP3.LUT R5, R5, 0x7, RZ, 0xb8, !PT ;  /* 0x0000000705057812 */ /* 0x002fe400078eb8ff */
[----:B-----5:R-:W-:-:S03]  /*0980*/  LOP3.LUT R4, R4, 0xf, R11, 0xb8, !PT ;  /* 0x0000000f04047812 */ /* 0x020fc600078eb80b */
[----:B------:R3:W-:Y:S04]  /*0990*/  STS [UR8+0x34], R5 ;  /* 0x00003405ff007988 */ /* 0x0007e80008000808 */
[----:B------:R3:W-:Y:S02]  /*09a0*/  STS [UR8+0x1c], R4 ;  /* 0x00001c04ff007988 */ /* 0x0007e40008000808 */
.L_x_21:
[----:B------:R-:W-:Y:S05]  /*09b0*/  BSYNC B1 ;  /* 0x0000000000017941 */ /* 0x000fea0003800000 */
.L_x_20:
[----:B------:R-:W-:Y:S04]  /*09c0*/  BSSY B2, `(.L_x_22) ;  /* 0x000001a000027945 */ /* 0x000fe80003800000 */
[----:B------:R-:W-:Y:S04]  /*09d0*/  BSSY B1, `(.L_x_23) ;  /* 0x0000015000017945 */ /* 0x000fe80003800000 */
[----:B------:R-:W-:Y:S05]  /*09e0*/  @P2 BRA `(.L_x_24) ;  /* 0x0000000000202947 */ /* 0x000fea0003800000 */
[----:B-1-3--:R-:W1:Y:S02]  /*09f0*/  LDS R4, [UR8+0x34] ;  /* 0x00003408ff047984 */ /* 0x00ae640008000800 */
[----:B-1----:R-:W-:-:S05]  /*0a00*/  LOP3.LUT R4, R4, 0x38, RZ, 0xb8, !PT ;  /* 0x0000003804047812 */ /* 0x002fca00078eb8ff */
[----:B------:R1:W-:Y:S01]  /*0a10*/  STS [UR8+0x34], R4 ;  /* 0x00003404ff007988 */ /* 0x0003e20008000808 */
[----:B------:R-:W-:Y:S05]  /*0a20*/  @P2 BRA `(.L_x_25) ;  /* 0x0000000000202947 */ /* 0x000fea0003800000 */
[----:B-1----:R-:W1:Y:S01]  /*0a30*/  LDS R4, [UR8+0x8] ;  /* 0x00000808ff047984 */ /* 0x002e620008000800 */
[----:B------:R-:W-:-:S05]  /*0a40*/  IMAD.MOV.U32 R5, RZ, RZ, 0x780 ;  /* 0x00000780ff057424 */ /* 0x000fca00078e00ff */
[----:B-1----:R-:W-:-:S05]  /*0a50*/  LOP3.LUT R4, R4, 0x300, R5, 0xd8, !PT ;  /* 0x0000030004047812 */ /* 0x002fca00078ed805 */
[----:B------:R5:W-:Y:S02]  /*0a60*/  STS [UR8+0x8], R4 ;  /* 0x00000804ff007988 */ /* 0x000be40008000808 */
.L_x_24:
[----:B------:R-:W-:Y:S05]  /*0a70*/  @P2 BRA `(.L_x_26) ;  /* 0x0000000000282947 */ /* 0x000fea0003800000 */
[----:B-1-3-5:R-:W1:Y:S02]  /*0a80*/  LDS R4, [UR8+0x8] ;  /* 0x00000808ff047984 */ /* 0x02ae640008000800 */
[----:B-1----:R-:W-:-:S05]  /*0a90*/  LOP3.LUT R4, R4, 0x1800, RZ, 0xb8, !PT ;  /* 0x0000180004047812 */ /* 0x002fca00078eb8ff */
[----:B------:R3:W-:Y:S02]  /*0aa0*/  STS [UR8+0x8], R4 ;  /* 0x00000804ff007988 */ /* 0x0007e40008000808 */
.L_x_25:
[----:B------:R-:W-:Y:S05]  /*0ab0*/  @P2 BREAK B1 ;  /* 0x0000000000012942 */ /* 0x000fea0003800000 */
[----:B------:R-:W-:Y:S05]  /*0ac0*/  @P2 BRA `(.L_x_27) ;  /* 0x0000000000242947 */ /* 0x000fea0003800000 */
[----:B-1-3--:R-:W1:Y:S01]  /*0ad0*/  LDS R4, [UR8+0x8] ;  /* 0x00000808ff047984 */ /* 0x00ae620008000800 */
[----:B------:R-:W-:-:S05]  /*0ae0*/  IMAD.MOV.U32 R5, RZ, RZ, 0x6000 ;  /* 0x00006000ff057424 */ /* 0x000fca00078e00ff */
[----:B-1----:R-:W-:-:S04]  /*0af0*/  LOP3.LUT R4, R4, 0x6000, R5, 0xd8, !PT ;  /* 0x0000600004047812 */ /* 0x002fc800078ed805 */
[----:B------:R-:W-:-:S05]  /*0b00*/  LOP3.LUT R4, R4, 0x400000, RZ, 0xb8, !PT ;  /* 0x0040000004047812 */ /* 0x000fca00078eb8ff */
[----:B------:R1:W-:Y:S02]  /*0b10*/  STS [UR8+0x8], R4 ;  /* 0x00000804ff007988 */ /* 0x0003e40008000808 */
.L_x_26:
[----:B------:R-:W-:Y:S05]  /*0b20*/  BSYNC B1 ;  /* 0x0000000000017941 */ /* 0x000fea0003800000 */
.L_x_23:
[----:B-1-3-5:R-:W1:Y:S02]  /*0b30*/  @!P2 LDS R4, [UR8+0x8] ;  /* 0x00000808ff04a984 */ /* 0x02ae640008000800 */
[----:B-1----:R-:W-:-:S05]  /*0b40*/  @!P2 LOP3.LUT R4, R4, 0x8000, RZ, 0xb8, !PT ;  /* 0x000080000404a812 */ /* 0x002fca00078eb8ff */
[----:B------:R5:W-:Y:S02]  /*0b50*/  @!P2 STS [UR8+0x8], R4 ;  /* 0x00000804ff00a988 */ /* 0x000be40008000808 */
.L_x_27:
[----:B------:R-:W-:Y:S05]  /*0b60*/  BSYNC B2 ;  /* 0x0000000000027941 */ /* 0x000fea0003800000 */
.L_x_22:
[----:B------:R-:W-:Y:S05]  /*0b70*/  WARPSYNC.ALL ;  /* 0x0000000000007948 */ /* 0x000fea0003800000 */
[----:B------:R-:W-:-:S04]  /*0b80*/  UIADD3 UR4, UR6, 0x80, URZ ;  /* 0x0000008006047890 */ /* 0x000fc8000fffe03f */
[----:B------:R-:W-:-:S04]  /*0b90*/  UIADD3 UR22, UP0, UR4, UR20, URZ ;  /* 0x0000001404167290 */ /* 0x000fc8000ff1e03f */
[----:B------:R-:W-:Y:S01]  /*0ba0*/  ULEA.HI.X.SX32 UR23, UR4, UR21, 0x1, UP0 ;  /* 0x0000001504177291 */ /* 0x000fe200080f0e3f */
[----:B------:R-:W-:Y:S11]  /*0bb0*/  @P0 BRA `(.L_x_28) ;  /* 0x0000000000300947 */ /* 0x000ff60003800000 */
[----:B-1-3-5:R-:W1:Y:S01]  /*0bc0*/  S2R R4, SR_LANEID ;  /* 0x0000000000047919 */ /* 0x02ae620000000000 */
[----:B------:R-:W-:Y:S05]  /*0bd0*/  WARPSYNC.ALL ;  /* 0x0000000000007948 */ /* 0x000fea0003800000 */
[----:B-1----:R-:W-:-:S05]  /*0be0*/  IMAD.SHL.U32 R8, R4, 0x4, RZ ;  /* 0x0000000404087824 */ /* 0x002fca00078e00ff */
[----:B------:R-:W1:Y:S01]  /*0bf0*/  LDS R9, [R8+UR8] ;  /* 0x0000000808097984 */ /* 0x000e620008000800 */
[----:B------:R-:W-:Y:S01]  /*0c00*/  IADD3 R4, P1, R8, UR22, RZ ;  /* 0x0000001608047c10 */ /* 0x000fe2000ff3e0ff */
[----:B------:R-:W-:-:S04]  /*0c10*/  UMOV UR4, UR22 ;  /* 0x0000001600047c82 */ /* 0x000fc80008000000 */
[----:B------:R-:W-:Y:S01]  /*0c20*/  IMAD.X R5, RZ, RZ, UR23, P1 ;  /* 0x00000017ff057e24 */ /* 0x000fe200088e06ff */
[----:B------:R-:W-:-:S04]  /*0c30*/  UMOV UR5, UR23 ;  /* 0x0000001700057c82 */ /* 0x000fc80008000000 */
[----:B-1----:R1:W3:Y:S01]  /*0c40*/  ATOMG.E.EXCH.STRONG.GPU PT, RZ, [R4], R9 ;  /* 0x0000000904ff73a8 */ /* 0x0022e200041ee100 */
[----:B------:R-:W-:-:S04]  /*0c50*/  DEPBAR {5,4,3,2,1,0} ;  /* 0x0000003f0000791a */ /* 0x000fc80000000000 */
[----:B------:R1:W-:Y:S01]  /*0c60*/  UTMACCTL.IV [UR4] ;  /* 0x00000000040079b9 */ /* 0x0003e20008000000 */
[----:B------:R-:W-:Y:S01]  /*0c70*/  NOP ;  /* 0x0000000000007918 */ /* 0x000fe20000000000 */
.L_x_28:
[----:B------:R-:W-:Y:S05]  /*0c80*/  @P0 BRA `(.L_x_29) ;  /* 0x00000000000c0947 */ /* 0x000fea0003800000 */
[----:B------:R0:W-:Y:S01]  /*0c90*/  UTMACMDFLUSH ;  /* 0x00000000000079b7 */ /* 0x0001e20000000000 */
[----:B------:R-:W-:Y:S05]  /*0ca0*/  @P0 BRA `(.L_x_29) ;  /* 0x0000000000040947 */ /* 0x000fea0003800000 */
[----:B------:R-:W-:-:S04]  /*0cb0*/  DEPBAR.LE SB0, 0x0 ;  /* 0x000080000000791a */ /* 0x000fc80000000000 */
.L_x_29:
[----:B------:R-:W-:Y:S05]  /*0cc0*/  WARPSYNC.ALL ;  /* 0x0000000000007948 */ /* 0x000fea0003800000 */
[----:B---3--:R-:W-:Y:S06]  /*0cd0*/  BAR.SYNC.DEFER_BLOCKING 0x0 ;  /* 0x0000000000007b1d */ /* 0x008fec0000010000 */
[----:B------:R-:W-:Y:S02]  /*0ce0*/  BSSY B2, `(.L_x_30) ;  /* 0x000000b000027945 */ /* 0x000fe40003800000 */
[----:B------:R-:W-:Y:S06]  /*0cf0*/  BAR.SYNC.DEFER_BLOCKING 0x0 ;  /* 0x0000000000007b1d */ /* 0x000fec0000010000 */
[----:B------:R3:W-:Y:S01]  /*0d00*/  @!P0 STS [R14], RZ ;  /* 0x000000ff0e008388 */ /* 0x0007e20000000800 */
[----:B------:R-:W-:Y:S01]  /*0d10*/  NOP ;  /* 0x0000000000007918 */ /* 0x000fe20000000000 */
[----:B------:R-:W-:Y:S05]  /*0d20*/  @P2 BRA `(.L_x_31) ;  /* 0x0000000000182947 */ /* 0x000fea0003800000 */
[----:B-1---5:R-:W1:Y:S01]  /*0d30*/  LDS R4, [UR8+0x8] ;  /* 0x00000808ff047984 */ /* 0x022e620008000800 */
[----:B------:R-:W5:Y:S01]  /*0d40*/  LDC.64 R8, c[0x0][0x220] ;  /* 0x00008800ff087b82 */ /* 0x000f620000000a00 */
[----:B------:R-:W-:Y:S02]  /*0d50*/  IMAD.MOV.U32 R5, RZ, RZ, 0x70 ;  /* 0x00000070ff057424 */ /* 0x000fe400078e00ff */
[----:B-----5:R5:W-:Y:S03]  /*0d60*/  STS.64 [UR8], R8 ;  /* 0x00000008ff007988 */ /* 0x020be60008000a08 */
[----:B-1----:R-:W-:-:S05]  /*0d70*/  LOP3.LUT R4, R4, 0x10, R5, 0xd8, !PT ;  /* 0x0000001004047812 */ /* 0x002fca00078ed805 */
[----:B------:R5:W-:Y:S02]  /*0d80*/  STS [UR8+0x8], R4 ;  /* 0x00000804ff007988 */ /* 0x000be40008000808 */
.L_x_31:
[----:B-1----:R-:W-:Y:S05]  /*0d90*/  BSYNC B2 ;  /* 0x0000000000027941 */ /* 0x002fea0003800000 */
.L_x_30:
[----:B------:R-:W-:Y:S04]  /*0da0*/  BSSY B3, `(.L_x_32) ;  /* 0x0000011000037945 */ /* 0x000fe80003800000 */
[----:B------:R-:W-:Y:S04]  /*0db0*/  BSSY B2, `(.L_x_33) ;  /* 0x000000e000027945 */ /* 0x000fe80003800000 */
[----:B------:R-:W-:Y:S05]  /*0dc0*/  @P2 BRA `(.L_x_34) ;  /* 0x0000000000242947 */ /* 0x000fea0003800000 */
[----:B-----5:R-:W1:Y:S01]  /*0dd0*/  LDS R4, [UR8+0x34] ;  /* 0x00003408ff047984 */ /* 0x020e620008000800 */
[----:B------:R-:W-:-:S05]  /*0de0*/  IMAD.MOV.U32 R5, RZ, RZ, 0x3f000000 ;  /* 0x3f000000ff057424 */ /* 0x000fca00078e00ff */
[----:B-1----:R-:W-:-:S05]  /*0df0*/  LOP3.LUT R4, R4, 0xff000000, R5, 0xb8, !PT ;  /* 0xff00000004047812 */ /* 0x002fca00078eb805 */
[----:B------:R1:W-:Y:S01]  /*0e00*/  STS [UR8+0x34], R4 ;  /* 0x00003404ff007988 */ /* 0x0003e20008000808 */
[----:B------:R-:W-:Y:S05]  /*0e10*/  @P2 BRA `(.L_x_35) ;  /* 0x00000000001c2947 */ /* 0x000fea0003800000 */
[----:B-1----:R-:W1:Y:S01]  /*0e20*/  LDS R4, [UR8+0x38] ;  /* 0x00003808ff047984 */ /* 0x002e620008000800 */
[----:B------:R-:W-:-:S05]  /*0e30*/  IMAD.MOV.U32 R5, RZ, RZ, 0x3f ;  /* 0x0000003fff057424 */ /* 0x000fca00078e00ff */
[----:B-1----:R-:W-:-:S05]  /*0e40*/  LOP3.LUT R4, R4, 0xff, R5, 0xb8, !PT ;  /* 0x000000ff04047812 */ /* 0x002fca00078eb805 */
[----:B------:R1:W-:Y:S02]  /*0e50*/  STS [UR8+0x38], R4 ;  /* 0x00003804ff007988 */ /* 0x0003e40008000808 */
.L_x_34:
[----:B------:R-:W-:Y:S05]  /*0e60*/  @P2 BREAK B2 ;  /* 0x0000000000022942 */ /* 0x000fea0003800000 */
[----:B------:R-:W-:Y:S05]  /*0e70*/  @P2 BRA `(.L_x_36) ;  /* 0x00000000000c2947 */ /* 0x000fea0003800000 */
[----:B------:R1:W-:Y:S02]  /*0e80*/  STS [UR8+0x20], R3 ;  /* 0x00002003ff007988 */ /* 0x0003e40008000808 */
.L_x_35:
[----:B------:R-:W-:Y:S05]  /*0e90*/  BSYNC B2 ;  /* 0x0000000000027941 */ /* 0x000fea0003800000 */
.L_x_33:
[----:B------:R1:W-:Y:S02]  /*0ea0*/  @!P2 STS [UR8+0x24], R2 ;  /* 0x00002402ff00a988 */ /* 0x0003e40008000808 */
.L_x_36:
[----:B------:R-:W-:Y:S05]  /*0eb0*/  BSYNC B3 ;  /* 0x0000000000037941 */ /* 0x000fea0003800000 */
.L_x_32:
[----:B------:R-:W-:Y:S05]  /*0ec0*/  WARPSYNC.ALL ;  /* 0x0000000000007948 */ /* 0x000fea0003800000 */
[----:B------:R-:W-:Y:S04]  /*0ed0*/  BSSY B3, `(.L_x_37) ;  /* 0x000000e000037945 */ /* 0x000fe80003800000 */
[----:B------:R-:W-:Y:S05]  /*0ee0*/  @P2 BRA `(.L_x_38) ;  /* 0x0000000000302947 */ /* 0x000fea0003800000 */
[----:B-1--4-:R-:W1:Y:S01]  /*0ef0*/  LDS R3, [UR8+0x34] ;  /* 0x00003408ff037984 */ /* 0x012e620008000800 */
[----:B-----5:R-:W4:Y:S03]  /*0f00*/  LDC.64 R4, c[0x0][0x248] ;  /* 0x00009200ff047b82 */ /* 0x020f260000000a00 */
[----:B------:R-:W5:Y:S01]  /*0f10*/  LDS R2, [UR8+0x1c] ;  /* 0x00001c08ff027984 */ /* 0x000f620008000800 */
[C---:B----4-:R-:W-:Y:S01]  /*0f20*/  SHF.L.U64.HI R5, R4.reuse, 0x1, R5 ;  /* 0x0000000104057819 */ /* 0x050fe20000010205 */
[----:B------:R-:W-:-:S03]  /*0f30*/  IMAD.SHL.U32 R4, R4, 0x2, RZ ;  /* 0x0000000204047824 */ /* 0x000fc600078e00ff */
[--C-:B------:R-:W-:Y:S02]  /*0f40*/  SHF.R.U32.HI R9, RZ, 0x4, R5.reuse ;  /* 0x00000004ff097819 */ /* 0x100fe40000011605 */
[----:B------:R-:W-:-:S05]  /*0f50*/  SHF.R.U64 R4, R4, 0x4, R5 ;  /* 0x0000000404047819 */ /* 0x000fca0000001205 */
[----:B------:R4:W-:Y:S01]  /*0f60*/  STS [UR8+0xc], R4 ;  /* 0x00000c04ff007988 */ /* 0x0009e20008000808 */
[----:B-1----:R-:W-:Y:S02]  /*0f70*/  LOP3.LUT R3, R3, 0x7, RZ, 0xb8, !PT ;  /* 0x0000000703037812 */ /* 0x002fe400078eb8ff */
[----:B-----5:R-:W-:-:S03]  /*0f80*/  LOP3.LUT R2, R2, 0xf, R9, 0xb8, !PT ;  /* 0x0000000f02027812 */ /* 0x020fc600078eb809 */
[----:B------:R4:W-:Y:S04]  /*0f90*/  STS [UR8+0x34], R3 ;  /* 0x00003403ff007988 */ /* 0x0009e80008000808 */
[----:B------:R4:W-:Y:S02]  /*0fa0*/  STS [UR8+0x1c], R2 ;  /* 0x00001c02ff007988 */ /* 0x0009e40008000808 */
.L_x_38:
[----:B------:R-:W-:Y:S05]  /*0fb0*/  BSYNC B3 ;  /* 0x0000000000037941 */ /* 0x000fea0003800000 */
.L_x_37:
[----:B------:R-:W-:Y:S04]  /*0fc0*/  BSSY B3, `(.L_x_39) ;  /* 0x000001a000037945 */ /* 0x000fe80003800000 */
[----:B------:R-:W-:Y:S04]  /*0fd0*/  BSSY B4, `(.L_x_40) ;  /* 0x0000015000047945 */ /* 0x000fe80003800000 */
[----:B------:R-:W-:Y:S05]  /*0fe0*/  @P2 BRA `(.L_x_41) ;  /* 0x0000000000202947 */ /* 0x000fea0003800000 */
[----:B-1--4-:R-:W1:Y:S02]  /*0ff0*/  LDS R2, [UR8+0x34] ;  /* 0x00003408ff027984 */ /* 0x012e640008000800 */
[----:B-1----:R-:W-:-:S05]  /*1000*/  LOP3.LUT R2, R2, 0x38, RZ, 0xb8, !PT ;  /* 0x0000003802027812 */ /* 0x002fca00078eb8ff */
[----:B------:R1:W-:Y:S01]  /*1010*/  STS [UR8+0x34], R2 ;  /* 0x00003402ff007988 */ /* 0x0003e20008000808 */
[----:B------:R-:W-:Y:S05]  /*1020*/  @P2 BRA `(.L_x_42) ;  /* 0x0000000000202947 */ /* 0x000fea0003800000 */
[----:B-1----:R-:W1:Y:S01]  /*1030*/  LDS R2, [UR8+0x8] ;  /* 0x00000808ff027984 */ /* 0x002e620008000800 */
[----:B------:R-:W-:-:S05]  /*1040*/  IMAD.MOV.U32 R3, RZ, RZ, 0x780 ;  /* 0x00000780ff037424 */ /* 0x000fca00078e00ff */
[----:B-1----:R-:W-:-:S05]  /*1050*/  LOP3.LUT R2, R2, 0x300, R3, 0xd8, !PT ;  /* 0x0000030002027812 */ /* 0x002fca00078ed803 */
[----:B------:R1:W-:Y:S02]  /*1060*/  STS [UR8+0x8], R2 ;  /* 0x00000802ff007988 */ /* 0x0003e40008000808 */
.L_x_41:
[----:B------:R-:W-:Y:S05]  /*1070*/  @P2 BRA `(.L_x_43) ;  /* 0x0000000000282947 */ /* 0x000fea0003800000 */
[----:B-1--4-:R-:W1:Y:S02]  /*1080*/  LDS R2, [UR8+0x8] ;  /* 0x00000808ff027984 */ /* 0x012e640008000800 */
[----:B-1----:R-:W-:-:S05]  /*1090*/  LOP3.LUT R2, R2, 0x1800, RZ, 0xb8, !PT ;  /* 0x0000180002027812 */ /* 0x002fca00078eb8ff */
[----:B------:R4:W-:Y:S02]  /*10a0*/  STS [UR8+0x8], R2 ;  /* 0x00000802ff007988 */ /* 0x0009e40008000808 */
.L_x_42:
[----:B------:R-:W-:Y:S05]  /*10b0*/  @P2 BREAK B4 ;  /* 0x0000000000042942 */ /* 0x000fea0003800000 */
[----:B------:R-:W-:Y:S05]  /*10c0*/  @P2 BRA `(.L_x_44) ;  /* 0x0000000000242947 */ /* 0x000fea0003800000 */
[----:B-1--4-:R-:W1:Y:S01]  /*10d0*/  LDS R2, [UR8+0x8] ;  /* 0x00000808ff027984 */ /* 0x012e620008000800 */
[----:B------:R-:W-:-:S05]  /*10e0*/  IMAD.MOV.U32 R3, RZ, RZ, 0x6000 ;  /* 0x00006000ff037424 */ /* 0x000fca00078e00ff */
[----:B-1----:R-:W-:-:S04]  /*10f0*/  LOP3.LUT R2, R2, 0x6000, R3, 0xd8, !PT ;  /* 0x0000600002027812 */ /* 0x002fc800078ed803 */
[----:B------:R-:W-:-:S05]  /*1100*/  LOP3.LUT R2, R2, 0x400000, RZ, 0xb8, !PT ;  /* 0x0040000002027812 */ /* 0x000fca00078eb8ff */
[----:B------:R1:W-:Y:S02]  /*1110*/  STS [UR8+0x8], R2 ;  /* 0x00000802ff007988 */ /* 0x0003e40008000808 */
.L_x_43:
[----:B------:R-:W-:Y:S05]  /*1120*/  BSYNC B4 ;  /* 0x0000000000047941 */ /* 0x000fea0003800000 */
.L_x_40:
[----:B-1--4-:R-:W1:Y:S02]  /*1130*/  @!P2 LDS R2, [UR8+0x8] ;  /* 0x00000808ff02a984 */ /* 0x012e640008000800 */
[----:B-1----:R-:W-:-:S05]  /*1140*/  @!P2 LOP3.LUT R2, R2, 0x8000, RZ, 0xb8, !PT ;  /* 0x000080000202a812 */ /* 0x002fca00078eb8ff */
[----:B------:R1:W-:Y:S02]  /*1150*/  @!P2 STS [UR8+0x8], R2 ;  /* 0x00000802ff00a988 */ /* 0x0003e40008000808 */
.L_x_44:
[----:B------:R-:W-:Y:S05]  /*1160*/  BSYNC B3 ;  /* 0x0000000000037941 */ /* 0x000fea0003800000 */
.L_x_39:
[----:B------:R-:W-:Y:S05]  /*1170*/  WARPSYNC.ALL ;  /* 0x0000000000007948 */ /* 0x000fea0003800000 */
[----:B------:R-:W-:Y:S01]  /*1180*/  UIADD3 UR6, UR6, 0x100, URZ ;  /* 0x0000010006067890 */ /* 0x000fe2000fffe03f */
[----:B------:R-:W-:Y:S02]  /*1190*/  ISETP.GE.AND P1, PT, R10, 0x1, PT ;  /* 0x000000010a00780c */ /* 0x000fe40003f26270 */
[----:B------:R-:W-:Y:S02]  /*11a0*/  CS2R R24, SRZ ;  /* 0x0000000000187805 */ /* 0x000fe4000001ff00 */
[----:B------:R-:W-:Y:S01]  /*11b0*/  CS2R R26, SRZ ;  /* 0x00000000001a7805 */ /* 0x000fe2000001ff00 */
[----:B------:R-:W-:Y:S01]  /*11c0*/  UIADD3 UR20, UP0, UR6, UR20, URZ ;  /* 0x0000001406147290 */ /* 0x000fe2000ff1e03f */
[----:B------:R-:W-:-:S03]  /*11d0*/  IMAD.MOV.U32 R28, RZ, RZ, RZ ;  /* 0x000000ffff1c7224 */ /* 0x000fc600078e00ff */
[----:B------:R-:W-:Y:S01]  /*11e0*/  ULEA.HI.X.SX32 UR21, UR6, UR21, 0x1, UP0 ;  /* 0x0000001506157291 */ /* 0x000fe200080f0e3f */
[----:B------:R-:W-:Y:S11]  /*11f0*/  @P0 BRA `(.L_x_45) ;  /* 0x0000000000300947 */ /* 0x000ff60003800000 */
[----:B-1--4-:R-:W5:Y:S01]  /*1200*/  S2R R2, SR_LANEID ;  /* 0x0000000000027919 */ /* 0x012f620000000000 */
[----:B------:R-:W-:Y:S05]  /*1210*/  WARPSYNC.ALL ;  /* 0x0000000000007948 */ /* 0x000fea0003800000 */
[----:B-----5:R-:W-:-:S05]  /*1220*/  IMAD.SHL.U32 R4, R2, 0x4, RZ ;  /* 0x0000000402047824 */ /* 0x020fca00078e00ff */
[----:B------:R-:W1:Y:S01]  /*1230*/  LDS R5, [R4+UR8] ;  /* 0x0000000804057984 */ /* 0x000e620008000800 */
[----:B------:R-:W-:Y:S01]  /*1240*/  IADD3 R2, P3, R4, UR20, RZ ;  /* 0x0000001404027c10 */ /* 0x000fe2000ff7e0ff */
[----:B------:R-:W-:-:S04]  /*1250*/  UMOV UR4, UR20 ;  /* 0x0000001400047c82 */ /* 0x000fc80008000000 */
[----:B------:R-:W-:Y:S01]  /*1260*/  IMAD.X R3, RZ, RZ, UR21, P3 ;  /* 0x00000015ff037e24 */ /* 0x000fe200098e06ff */
[----:B------:R-:W-:-:S04]  /*1270*/  UMOV UR5, UR21 ;  /* 0x0000001500057c82 */ /* 0x000fc80008000000 */
[----:B-1----:R1:W4:Y:S01]  /*1280*/  ATOMG.E.EXCH.STRONG.GPU PT, RZ, [R2], R5 ;  /* 0x0000000502ff73a8 */ /* 0x00232200041ee100 */
[----:B------:R-:W-:-:S04]  /*1290*/  DEPBAR {5,4,3,2,1,0} ;  /* 0x0000003f0000791a */ /* 0x000fc80000000000 */
[----:B------:R1:W-:Y:S01]  /*12a0*/  UTMACCTL.IV [UR4] ;  /* 0x00000000040079b9 */ /* 0x0003e20008000000 */
[----:B------:R-:W-:Y:S01]  /*12b0*/  NOP ;  /* 0x0000000000007918 */ /* 0x000fe20000000000 */
.L_x_45:
[----:B------:R-:W-:Y:S05]  /*12c0*/  @P0 BRA `(.L_x_46) ;  /* 0x00000000000c0947 */ /* 0x000fea0003800000 */
[----:B------:R0:W-:Y:S01]  /*12d0*/  UTMACMDFLUSH ;  /* 0x00000000000079b7 */ /* 0x0001e20000000000 */
[----:B------:R-:W-:Y:S05]  /*12e0*/  @P0 BRA `(.L_x_46) ;  /* 0x0000000000040947 */ /* 0x000fea0003800000 */
[----:B------:R-:W-:-:S04]  /*12f0*/  DEPBAR.LE SB0, 0x0 ;  /* 0x000080000000791a */ /* 0x000fc80000000000 */
.L_x_46:
[----:B------:R-:W-:Y:S05]  /*1300*/  WARPSYNC.ALL ;  /* 0x0000000000007948 */ /* 0x000fea0003800000 */
[----:B----4-:R-:W-:Y:S01]  /*1310*/  BAR.SYNC.DEFER_BLOCKING 0x0 ;  /* 0x0000000000007b1d */ /* 0x010fe20000010000 */
[----:B------:R-:W-:Y:S01]  /*1320*/  USHF.L.U32 UR11, UR31, 0x6, URZ ;  /* 0x000000061f0b7899 */ /* 0x000fe2000800063f */
[----:B------:R-:W-:Y:S01]  /*1330*/  IMAD.MOV.U32 R29, RZ, RZ, RZ ;  /* 0x000000ffff1d7224 */ /* 0x000fe200078e00ff */
[----:B------:R-:W-:Y:S01]  /*1340*/  USHF.L.U32 UR26, UR30, 0x6, URZ ;  /* 0x000000061e1a7899 */ /* 0x000fe2000800063f */
[----:B------:R-:W-:Y:S02]  /*1350*/  CS2R R30, SRZ ;  /* 0x00000000001e7805 */ /* 0x000fe4000001ff00 */
[----:B------:R-:W-:Y:S01]  /*1360*/  CS2R R32, SRZ ;  /* 0x0000000000207805 */ /* 0x000fe2000001ff00 */
[----:B------:R-:W-:Y:S01]  /*1370*/  VOTEU.ALL UP0, P2 ;  /* 0x00000000003f7886 */ /* 0x000fe20001000000 */
[----:B-1----:R-:W-:Y:S01]  /*1380*/  UMOV UR4, 0x1 ;  /* 0x0000000100047882 */ /* 0x002fe20000000000 */
[----:B------:R-:W-:-:S02]  /*1390*/  CS2R R34, SRZ ;  /* 0x0000000000227805 */ /* 0x000fc4000001ff00 */
[----:B------:R-:W-:Y:S02]  /*13a0*/  CS2R R36, SRZ ;  /* 0x0000000000247805 */ /* 0x000fe4000001ff00 */
[----:B------:R-:W-:Y:S01]  /*13b0*/  CS2R R38, SRZ ;  /* 0x0000000000267805 */ /* 0x000fe2000001ff00 */
[----:B------:R-:W-:-:S04]  /*13c0*/  @!UP0 UIADD3 UR4, -UR4, 0x100000, URZ ;  /* 0x0010000004048890 */ /* 0x000fc8000fffe13f */
[----:B------:R-:W-:Y:S02]  /*13d0*/  @!UP0 USHF.L.U32 UR5, UR4, 0xb, URZ ;  /* 0x0000000b04058899 */ /* 0x000fe4000800063f */
[----:B------:R-:W-:Y:S01]  /*13e0*/  @!UP0 USHF.L.U32 UR4, UR4, 0x1, URZ ;  /* 0x0000000104048899 */ /* 0x000fe2000800063f */
[----:B------:R-:W-:Y:S01]  /*13f0*/  CS2R R40, SRZ ;  /* 0x0000000000287805 */ /* 0x000fe2000001ff00 */
[----:B------:R-:W-:Y:S01]  /*1400*/  VOTEU.ALL UP0, P2 ;  /* 0x00000000003f7886 */ /* 0x000fe20001000000 */
[----:B------:R-:W-:Y:S02]  /*1410*/  CS2R R42, SRZ ;  /* 0x00000000002a7805 */ /* 0x000fe4000001ff00 */
[----:B------:R-:W-:Y:S02]  /*1420*/  CS2R R44, SRZ ;  /* 0x00000000002c7805 */ /* 0x000fe4000001ff00 */
[----:B------:R-:W-:Y:S02]  /*1430*/  CS2R R46, SRZ ;  /* 0x00000000002e7805 */ /* 0x000fe4000001ff00 */
[----:B------:R-:W-:-:S02]  /*1440*/  CS2R R48, SRZ ;  /* 0x0000000000307805 */ /* 0x000fc4000001ff00 */
[----:B------:R-:W-:Y:S02]  /*1450*/  CS2R R50, SRZ ;  /* 0x0000000000327805 */ /* 0x000fe4000001ff00 */
[----:B------:R-:W-:Y:S02]  /*1460*/  CS2R R52, SRZ ;  /* 0x0000000000347805 */ /* 0x000fe4000001ff00 */
[----:B------:R-:W-:Y:S01]  /*1470*/  CS2R R54, SRZ ;  /* 0x0000000000367805 */ /* 0x000fe2000001ff00 */
[----:B------:R-:W1:Y:S02]  /*1480*/  FENCE.VIEW.ASYNC.S ;  /* 0x00000000000073c6 */ /* 0x000e640000000000 */
[----:B-1----:R1:W4:Y:S01]  /*1490*/  @!UP0 SYNCS.EXCH.64 URZ, [UR8+0x2000], UR4 ;  /* 0x00200004083f85b2 */ /* 0x0023220008000100 */
[----:B------:R-:W-:Y:S05]  /*14a0*/  @!P1 BRA `(.L_x_47) ;  /* 0x0000000400209947 */ /* 0x000fea0003800000 */
[----:B-1----:R-:W-:Y:S01]  /*14b0*/  UIADD3 UR4, UR8, 0x1000, URZ ;  /* 0x0000100008047890 */ /* 0x002fe2000fffe03f */
[----:B------:R-:W-:Y:S01]  /*14c0*/  CS2R R24, SRZ ;  /* 0x0000000000187805 */ /* 0x000fe2000001ff00 */
[----:B------:R-:W-:Y:S01]  /*14d0*/  USHF.R.U32.HI UR5, URZ, 0x4, UR8 ;  /* 0x000000043f057899 */ /* 0x000fe20008011608 */
[----:B------:R-:W-:Y:S01]  /*14e0*/  CS2R R26, SRZ ;  /* 0x00000000001a7805 */ /* 0x000fe2000001ff00 */
[----:B------:R-:W-:Y:S01]  /*14f0*/  USHF.R.U32.HI UR6, URZ, 0x4, UR4 ;  /* 0x000000043f067899 */ /* 0x000fe20008011604 */
[----:B------:R-:W-:Y:S01]  /*1500*/  CS2R R28, SRZ ;  /* 0x00000000001c7805 */ /* 0x000fe2000001ff00 */
[----:B------:R-:W-:Y:S01]  /*1510*/  USGXT.U32 UR4, UR5, 0xe ;  /* 0x0000000e0504789a */ /* 0x000fe20008000000 */
[----:B------:R-:W-:Y:S01]  /*1520*/  CS2R R30, SRZ ;  /* 0x00000000001e7805 */ /* 0x000fe2000001ff00 */
[----:B------:R-:W-:Y:S01]  /*1530*/  USGXT.U32 UR6, UR6, 0xe ;  /* 0x0000000e0606789a */ /* 0x000fe20008000000 */
[----:B------:R-:W-:Y:S02]  /*1540*/  CS2R R32, SRZ ;  /* 0x0000000000207805 */ /* 0x000fe4000001ff00 */
[----:B------:R-:W-:-:S02]  /*1550*/  CS2R R34, SRZ ;  /* 0x0000000000227805 */ /* 0x000fc4000001ff00 */
[----:B------:R-:W-:Y:S02]  /*1560*/  CS2R R36, SRZ ;  /* 0x0000000000247805 */ /* 0x000fe4000001ff00 */
[----:B------:R-:W-:Y:S02]  /*1570*/  CS2R R38, SRZ ;  /* 0x0000000000267805 */ /* 0x000fe4000001ff00 */
[----:B------:R-:W-:Y:S02]  /*1580*/  CS2R R40, SRZ ;  /* 0x0000000000287805 */ /* 0x000fe4000001ff00 */
[----:B------:R-:W-:Y:S02]  /*1590*/  CS2R R42, SRZ ;  /* 0x00000000002a7805 */ /* 0x000fe4000001ff00 */
[----:B------:R-:W-:Y:S02]  /*15a0*/  CS2R R44, SRZ ;  /* 0x00000000002c7805 */ /* 0x000fe4000001ff00 */
[----:B------:R-:W-:-:S02]  /*15b0*/  CS2R R46, SRZ ;  /* 0x00000000002e7805 */ /* 0x000fc4000001ff00 */
[----:B------:R-:W-:Y:S02]  /*15c0*/  CS2R R48, SRZ ;  /* 0x0000000000307805 */ /* 0x000fe4000001ff00 */
[----:B------:R-:W-:Y:S02]  /*15d0*/  CS2R R50, SRZ ;  /* 0x0000000000327805 */ /* 0x000fe4000001ff00 */
[----:B------:R-:W-:Y:S02]  /*15e0*/  CS2R R52, SRZ ;  /* 0x0000000000347805 */ /* 0x000fe4000001ff00 */
[----:B------:R-:W-:Y:S01]  /*15f0*/  CS2R R54, SRZ ;  /* 0x0000000000367805 */ /* 0x000fe2000001ff00 */
[----:B------:R-:W-:Y:S01]  /*1600*/  UMOV UR12, 0xfffffffe ;  /* 0xfffffffe000c7882 */ /* 0x000fe20000000000 */
[----:B------:R-:W-:Y:S01]  /*1610*/  UMOV UR13, 0x7fffffdf ;  /* 0x7fffffdf000d7882 */ /* 0x000fe20000000000 */
[----:B------:R-:W-:Y:S01]  /*1620*/  UMOV UR14, 0x80 ;  /* 0x00000080000e7882 */ /* 0x000fe20000000000 */
[----:B------:R-:W-:Y:S01]  /*1630*/  UMOV UR15, 0x40000040 ;  /* 0x40000040000f7882 */ /* 0x000fe20000000000 */
[----:B------:R-:W-:Y:S01]  /*1640*/  UMOV UR5, URZ ;  /* 0x0000003f00057c82 */ /* 0x000fe20008000000 */
[----:B------:R-:W-:Y:S01]  /*1650*/  UMOV UR7, URZ ;  /* 0x0000003f00077c82 */ /* 0x000fe20008000000 */
[----:B------:R-:W-:-:S02]  /*1660*/  UIADD3.64 UR12, UR4, -UR12, URZ ;  /* 0x8000000c040c7297 */ /* 0x000fc4000fffe03f */
[----:B------:R-:W-:Y:S01]  /*1670*/  UIADD3.64 UR14, UR6, UR14, URZ ;  /* 0x0000000e060e7297 */ /* 0x000fe2000fffe03f */
[----:B------:R-:W-:-:S11]  /*1680*/  UMOV UR10, URZ ;  /* 0x0000003f000a7c82 */ /* 0x000fd60008000000 */
.L_x_49:
[----:B----4-:R-:W-:Y:S01]  /*1690*/  BAR.SYNC.DEFER_BLOCKING 0x0 ;  /* 0x0000000000007b1d */ /* 0x010fe20000010000 */
[----:B------:R-:W-:Y:S01]  /*16a0*/  @!P2 IMAD.MOV.U32 R2, RZ, RZ, 0x2000 ;  /* 0x00002000ff02a424 */ /* 0x000fe200078e00ff */
[----:B------:R-:W-:Y:S02]  /*16b0*/  ELECT P0, URZ, PT ;  /* 0x00000000003f782f */ /* 0x000fe40003800000 */
[----:B------:R-:W-:Y:S02]  /*16c0*/  ELECT P1, URZ, PT ;  /* 0x00000000003f782f */ /* 0x000fe40003820000 */
[C---:B------:R-:W-:Y:S01]  /*16d0*/  ISETP.LT.U32.AND P0, PT, R6.reuse, 0x20, P0 ;  /* 0x000000200600780c */ /* 0x040fe20000701070 */
[----:B------:R-:W-:Y:S01]  /*16e0*/  UMOV UR27, UR10 ;  /* 0x0000000a001b7c82 */ /* 0x000fe20008000000 */
[----:B------:R-:W-:-:S11]  /*16f0*/  ISETP.LT.U32.AND P1, PT, R6, 0x20, P1 ;  /* 0x000000200600780c */ /* 0x000fd60000f21070 */
[----:B------:R-:W-:Y:S01]  /*1700*/  VOTEU.ANY UP0, P0 ;  /* 0x00000000003f7886 */ /* 0x000fe20000000100 */
[----:B------:R-:W-:Y:S01]  /*1710*/  VOTEU.ANY UP2, P0 ;  /* 0x00000000003f7886 */ /* 0x000fe20000040100 */
[----:B------:R-:W-:Y:S01]  /*1720*/  VOTEU.ANY UP1, P1 ;  /* 0x00000000003f7886 */ /* 0x000fe20000820100 */
[----:B------:R-:W-:Y:S01]  /*1730*/  VOTEU.ANY UP3, P1 ;  /* 0x00000000003f7886 */ /* 0x000fe20000860100 */
[----:B------:R1:W-:Y:S01]  /*1740*/  @!P2 SYNCS.ARRIVE.TRANS64 RZ, [UR8+0x2000], R2 ;  /* 0x00200002ffffa9a7 */ /* 0x0003e20008000008 */
[----:B------:R4:W-:Y:S06]  /*1750*/  MEMBAR.ALL.CTA ;  /* 0x0000000000007992 */ /* 0x0009ec0000008000 */
[----:B----4-:R-:W4:Y:S01]  /*1760*/  FENCE.VIEW.ASYNC.S ;  /* 0x00000000000073c6 */ /* 0x010f220000000000 */
[----:B------:R-:W-:Y:S01]  /*1770*/  @UP0 UIADD3 UR9, UR8, 0x2000, URZ ;  /* 0x0000200008090890 */ /* 0x000fe2000fffe03f */
[----:B------:R-:W-:Y:S01]  /*1780*/  @UP0 UMOV UR16, UR28 ;  /* 0x0000001c00100c82 */ /* 0x000fe20008000000 */
[----:B------:R-:W-:Y:S01]  /*1790*/  @UP0 UMOV UR17, UR29 ;  /* 0x0000001d00110c82 */ /* 0x000fe20008000000 */
[----:B------:R-:W-:-:S02]  /*17a0*/  @UP1 UIADD3 UR24, UR8, 0x1000, URZ ;  /* 0x0000100008181890 */ /* 0x000fc4000fffe03f */
[----:B------:R-:W-:Y:S01]  /*17b0*/  @UP1 UIADD3 UR25, UR8, 0x2000, URZ ;  /* 0x0000200008191890 */ /* 0x000fe2000fffe03f */
[----:B-1----:R-:W-:Y:S01]  /*17c0*/  SHF.L.U32 R2, R7, 0x1f, RZ ;  /* 0x0000001f07027819 */ /* 0x002fe200000006ff */
[----:B------:R-:W-:Y:S01]  /*17d0*/  @UP1 UMOV UR18, UR22 ;  /* 0x0000001600121c82 */ /* 0x000fe20008000000 */
[----:B------:R-:W-:Y:S01]  /*17e0*/  @UP1 UMOV UR19, UR23 ;  /* 0x0000001700131c82 */ /* 0x000fe20008000000 */
[----:B----4-:R-:W-:Y:S06]  /*17f0*/  BAR.SYNC.DEFER_BLOCKING 0x0 ;  /* 0x0000000000007b1d */ /* 0x010fec0000010000 */
[----:B------:R1:W-:Y:S02]  /*1800*/  @UP2 UTMALDG.2D [UR8], [UR16] ;  /* 0x00000008100025b4 */ /* 0x0003e40008008000 */
[----:B------:R-:W-:Y:S06]  /*1810*/  BAR.SYNC.DEFER_BLOCKING 0x0 ;  /* 0x0000000000007b1d */ /* 0x000fec0000010000 */
[----:B------:R1:W-:Y:S02]  /*1820*/  @UP3 UTMALDG.2D [UR24], [UR18] ;  /* 0x00000018120035b4 */ /* 0x0003e40008008000 */
[----:B------:R-:W-:Y:S06]  /*1830*/  BAR.SYNC.DEFER_BLOCKING 0x0 ;  /* 0x0000000000007b1d */ /* 0x000fec0000010000 */
[----:B------:R-:W4:Y:S02]  /*1840*/  SYNCS.PHASECHK.TRANS64.TRYWAIT P0, [UR8+0x2000], R2 ;  /* 0x00200002ff0075a7 */ /* 0x000f240008000148 */
[----:B-1--4-:R-:W-:Y:S05]  /*1850*/  @!P0 BRA `(.L_x_48) ;  /* 0x00000004000c8947 */ /* 0x012fea0003800000 */
.L_x_50:
[----:B------:R-:W-:Y:S02]  /*1860*/  WARPGROUP.DEPBAR.LE gsb0, 0x0 ;  /* 0x00008000000079c5 */ /* 0x000fe40000010000 */
[----:B------:R-:W-:Y:S01]  /*1870*/  WARPGROUP.ARRIVE ;  /* 0x00000000000079c5 */ /* 0x000fe20000000000 */
[----:B------:R-:W-:Y:S01]  /*1880*/  UMOV UR16, UR4 ;  /* 0x0000000400107c82 */ /* 0x000fe20008000000 */
[----:B------:R-:W-:Y:S01]  /*1890*/  UMOV UR17, 0x80000020 ;  /* 0x8000002000117882 */ /* 0x000fe20000000000 */
[----:B------:R-:W-:Y:S01]  /*18a0*/  UMOV UR18, UR6 ;  /* 0x0000000600127c82 */ /* 0x000fe20008000000 */
[----:B------:R-:W-:Y:S01]  /*18b0*/  UMOV UR19, 0x40000040 ;  /* 0x4000004000137882 */ /* 0x000fe20000000000 */
[----:B------:R-:W1:Y:S01]  /*18c0*/  LDC R2, c[0x0][0x230] ;  /* 0x00008c00ff027b82 */ /* 0x000e620000000800 */
[----:B------:R-:W-:Y:S01]  /*18d0*/  HGMMA.64x64x16.F32 R24, gdesc[UR16].tnspB, R24 ;  /* 0x40e00000101879f0 */ /* 0x000fe20008700818 */
[----:B------:R-:W-:Y:S01]  /*18e0*/  UIADD3 UR10, UR10, 0x20, URZ ;  /* 0x000000200a0a7890 */ /* 0x000fe2000fffe03f */
[----:B------:R-:W-:-:S05]  /*18f0*/  LOP3.LUT R7, R7, 0x1, RZ, 0x3c, !PT ;  /* 0x0000000107077812 */ /* 0x000fca00078e3cff */
[----:B-1----:R-:W-:Y:S01]  /*1900*/  ISETP.LE.AND P0, PT, R2, UR10, PT ;  /* 0x0000000a02007c0c */ /* 0x002fe2000bf03270 */
[----:B------:R-:W-:-:S12]  /*1910*/  HGMMA.64x64x16.F32 R24, gdesc[UR12].tnspB, R24, gsb0 ;  /* 0x40e000000c1879f0 */ /* 0x000fd80008000818 */
[----:B------:R-:W-:Y:S05]  /*1920*/  @!P0 BRA `(.L_x_49) ;  /* 0xfffffffc00588947 */ /* 0x000fea000383ffff */
.L_x_47:
[C---:B------:R-:W-:Y:S01]  /*1930*/  IMAD.SHL.U32 R2, R0.reuse, 0x80, RZ ;  /* 0x0000008000027824 */ /* 0x040fe200078e00ff */
[----:B------:R-:W-:Y:S02]  /*1940*/  WARPGROUP.DEPBAR.LE gsb0, 0x0 ;  /* 0x00008000000079c5 */ /* 0x000fe40000010000 */
[----:B------:R-:W-:Y:S01]  /*1950*/  IMAD.SHL.U32 R3, R0, 0x40, RZ ;  /* 0x0000004000037824 */ /* 0x000fe200078e00ff */
[----:B----4-:R-:W-:Y:S01]  /*1960*/  BAR.SYNC.DEFER_BLOCKING 0x0 ;  /* 0x0000000000007b1d */ /* 0x010fe20000010000 */
[----:B------:R-:W-:Y:S02]  /*1970*/  LOP3.LUT R2, R2, 0x780, RZ, 0xc0, !PT ;  /* 0x0000078002027812 */ /* 0x000fe400078ec0ff */
[----:B------:R-:W-:Y:S02]  /*1980*/  ELECT P0, URZ, PT ;  /* 0x00000000003f782f */ /* 0x000fe40003800000 */
[----:B------:R-:W-:Y:S02]  /*1990*/  F2FP.F16.F32.PACK_AB R24, R25, R24 ;  /* 0x000000181918723e */ /* 0x000fe400000000ff */
[----:B-----5:R-:W-:Y:S01]  /*19a0*/  LOP3.LUT R4, R2, 0x1800, R3, 0xf8, !PT ;  /* 0x0000180002047812 */ /* 0x020fe200078ef803 */
[----:B------:R-:W-:Y:S01]  /*19b0*/  IMAD.SHL.U32 R2, R0, 0x10, RZ ;  /* 0x0000001000027824 */ /* 0x000fe200078e00ff */
[----:B------:R-:W-:Y:S01]  /*19c0*/  F2FP.F16.F32.PACK_AB R25, R27, R26 ;  /* 0x0000001a1b19723e */ /* 0x000fe200000000ff */
[----:B------:R-:W-:Y:S01]  /*19d0*/  UMOV UR9, UR26 ;  /* 0x0000001a00097c82 */ /* 0x000fe20008000000 */
[----:B------:R-:W-:Y:S01]  /*19e0*/  F2FP.F16.F32.PACK_AB R32, R33, R32 ;  /* 0x000000202120723e */ /* 0x000fe200000000ff */
[----:B------:R-:W-:Y:S01]  /*19f0*/  UMOV UR10, UR11 ;  /* 0x0000000b000a7c82 */ /* 0x000fe20008000000 */
[----:B------:R-:W-:-:S02]  /*1a00*/  LOP3.LUT R3, R2, 0x70, RZ, 0xc0, !PT ;  /* 0x0000007002037812 */ /* 0x000fc400078ec0ff */
[----:B------:R-:W-:Y:S02]  /*1a10*/  F2FP.F16.F32.PACK_AB R26, R29, R28 ;  /* 0x0000001c1d1a723e */ /* 0x000fe400000000ff */
[----:B------:R-:W-:Y:S02]  /*1a20*/  LOP3.LUT R3, R3, 0x10, R0, 0x78, !PT ;  /* 0x0000001003037812 */ /* 0x000fe400078e7800 */
[----:B------:R-:W-:Y:S02]  /*1a30*/  F2FP.F16.F32.PACK_AB R27, R31, R30 ;  /* 0x0000001e1f1b723e */ /* 0x000fe400000000ff */
[----:B------:R-:W-:Y:S02]  /*1a40*/  LOP3.LUT R3, R4, R3, RZ, 0xfc, !PT ;  /* 0x0000000304037212 */ /* 0x000fe400078efcff */
[----:B------:R-:W-:Y:S02]  /*1a50*/  F2FP.F16.F32.PACK_AB R33, R35, R34 ;  /* 0x000000222321723e */ /* 0x000fe400000000ff */
[C---:B------:R-:W-:Y:S01]  /*1a60*/  LOP3.LUT R2, R3.reuse, 0x20, RZ, 0x3c, !PT ;  /* 0x0000002003027812 */ /* 0x040fe200078e3cff */
[C---:B------:R-:W-:Y:S01]  /*1a70*/  VIADD R0, R3.reuse, UR8 ;  /* 0x0000000803007c36 */ /* 0x040fe20008000000 */
[C---:B------:R-:W-:Y:S01]  /*1a80*/  LOP3.LUT R4, R3.reuse, 0x40, RZ, 0x3c, !PT ;  /* 0x0000004003047812 */ /* 0x040fe200078e3cff */
[----:B------:R-:W4:Y:S01]  /*1a90*/  @!P2 SYNCS.CCTL.IV [UR8+0x2000] ;  /* 0x00200000ff00a9b1 */ /* 0x000f220008000008 */
[----:B------:R-:W-:Y:S01]  /*1aa0*/  LOP3.LUT R3, R3, 0x60, RZ, 0x3c, !PT ;  /* 0x0000006003037812 */ /* 0x000fe200078e3cff */
[----:B------:R-:W-:Y:S01]  /*1ab0*/  VIADD R2, R2, UR8 ;  /* 0x0000000802027c36 */ /* 0x000fe20008000000 */
[----:B------:R-:W-:Y:S01]  /*1ac0*/  F2FP.F16.F32.PACK_AB R40, R41, R40 ;  /* 0x000000282928723e */ /* 0x000fe200000000ff */
[----:B------:R-:W-:Y:S01]  /*1ad0*/  VIADD R4, R4, UR8 ;  /* 0x0000000804047c36 */ /* 0x000fe20008000000 */
[----:B------:R-:W-:Y:S01]  /*1ae0*/  F2FP.F16.F32.PACK_AB R34, R37, R36 ;  /* 0x000000242522723e */ /* 0x000fe200000000ff */
[----:B------:R-:W-:Y:S01]  /*1af0*/  VIADD R3, R3, UR8 ;  /* 0x0000000803037c36 */ /* 0x000fe20008000000 */
[----:B------:R-:W-:Y:S01]  /*1b00*/  F2FP.F16.F32.PACK_AB R35, R39, R38 ;  /* 0x000000262723723e */ /* 0x000fe200000000ff */
[----:B----4-:R-:W-:Y:S01]  /*1b10*/  STSM.16.M88.4 [R0], R24 ;  /* 0x0000001800007844 */ /* 0x010fe20000000200 */
[----:B------:R-:W-:-:S02]  /*1b20*/  F2FP.F16.F32.PACK_AB R41, R43, R42 ;  /* 0x0000002a2b29723e */ /* 0x000fc400000000ff */
[----:B------:R-:W-:Y:S01]  /*1b30*/  F2FP.F16.F32.PACK_AB R48, R49, R48 ;  /* 0x000000303130723e */ /* 0x000fe200000000ff */
[----:B------:R-:W-:Y:S01]  /*1b40*/  STSM.16.M88.4 [R2], R32 ;  /* 0x0000002002007844 */ /* 0x000fe20000000200 */
[----:B------:R-:W-:Y:S02]  /*1b50*/  F2FP.F16.F32.PACK_AB R42, R45, R44 ;  /* 0x0000002c2d2a723e */ /* 0x000fe400000000ff */
[----:B------:R-:W-:Y:S02]  /*1b60*/  F2FP.F16.F32.PACK_AB R43, R47, R46 ;  /* 0x0000002e2f2b723e */ /* 0x000fe400000000ff */
[----:B------:R-:W-:Y:S02]  /*1b70*/  F2FP.F16.F32.PACK_AB R49, R51, R50 ;  /* 0x000000323331723e */ /* 0x000fe400000000ff */
[----:B------:R-:W-:Y:S01]  /*1b80*/  F2FP.F16.F32.PACK_AB R50, R53, R52 ;  /* 0x000000343532723e */ /* 0x000fe200000000ff */
[----:B------:R-:W-:Y:S01]  /*1b90*/  STSM.16.M88.4 [R4], R40 ;  /* 0x0000002804007844 */ /* 0x000fe20000000200 */
[----:B------:R-:W-:-:S02]  /*1ba0*/  F2FP.F16.F32.PACK_AB R51, R55, R54 ;  /* 0x000000363733723e */ /* 0x000fc400000000ff */
[----:B------:R-:W-:-:S03]  /*1bb0*/  ISETP.LT.U32.AND P0, PT, R6, 0x20, P0 ;  /* 0x000000200600780c */ /* 0x000fc60000701070 */
[----:B------:R-:W-:Y:S01]  /*1bc0*/  STSM.16.M88.4 [R3], R48 ;  /* 0x0000003003007844 */ /* 0x000fe20000000200 */
[----:B------:R4:W-:Y:S06]  /*1bd0*/  MEMBAR.ALL.CTA ;  /* 0x0000000000007992 */ /* 0x0009ec0000008000 */
[----:B----4-:R-:W4:Y:S03]  /*1be0*/  FENCE.VIEW.ASYNC.S ;  /* 0x00000000000073c6 */ /* 0x010f260000000000 */
[----:B----4-:R-:W-:Y:S01]  /*1bf0*/  VOTEU.ANY UP0, P0 ;  /* 0x00000000003f7886 */ /* 0x010fe20000000100 */
[----:B------:R-:W-:-:S04]  /*1c00*/  VOTEU.ANY UP1, P0 ;  /* 0x00000000003f7886 */ /* 0x000fc80000020100 */
[----:B-1----:R-:W-:Y:S01]  /*1c10*/  @UP0 UMOV UR4, UR20 ;  /* 0x0000001400040c82 */ /* 0x002fe20008000000 */
[----:B------:R-:W-:Y:S01]  /*1c20*/  @UP0 UMOV UR5, UR21 ;  /* 0x0000001500050c82 */ /* 0x000fe20008000000 */
[----:B------:R-:W-:Y:S06]  /*1c30*/  BAR.SYNC.DEFER_BLOCKING 0x0 ;  /* 0x0000000000007b1d */ /* 0x000fec0000010000 */
[----:B------:R1:W-:Y:S01]  /*1c40*/  @UP1 UTMASTG.2D [UR8], [UR4] ;  /* 0x00000008040013b5 */ /* 0x0003e20008008000 */
[----:B------:R0:W-:Y:S01]  /*1c50*/  UTMACMDFLUSH ;  /* 0x00000000000079b7 */ /* 0x0001e20000000000 */
[----:B------:R-:W-:-:S04]  /*1c60*/  DEPBAR.LE SB0, 0x0 ;  /* 0x000080000000791a */ /* 0x000fc80000000000 */
[----:B------:R-:W-:Y:S06]  /*1c70*/  BAR.SYNC.DEFER_BLOCKING 0x0 ;  /* 0x0000000000007b1d */ /* 0x000fec0000010000 */
[----:B-1----:R-:W-:Y:S05]  /*1c80*/  EXIT ;  /* 0x000000000000794d */ /* 0x002fea0003800000 */
.L_x_48:
[----:B------:R-:W1:Y:S02]  /*1c90*/  SYNCS.PHASECHK.TRANS64.TRYWAIT P0, [UR8+0x2000], R2 ;  /* 0x00200002ff0075a7 */ /* 0x000e640008000148 */
[----:B-1----:R-:W-:Y:S05]  /*1ca0*/  @!P0 BRA `(.L_x_48) ;  /* 0xfffffffc00f88947 */ /* 0x002fea000383ffff */
[----:B------:R-:W-:Y:S05]  /*1cb0*/  BRA `(.L_x_50) ;  /* 0xfffffff800e87947 */ /* 0x000fea000383ffff */
.L_x_51:
[----:B------:R-:W-:-:S00]  /*1cc0*/  BRA `(.L_x_51) ;  /* 0xfffffffc00fc7947 */ /* 0x000fc0000383ffff */
[----:B------:R-:W-:-:S00]  /*1cd0*/  NOP ;  /* 0x0000000000007918 */ /* 0x000fc00000000000 */
        /* <DEDUP_REMOVED lines=10> */
.L_x_52:


//--------------------- .nv.shared.gluon_wgmma    --------------------------
	.section	.nv.shared.gluon_wgmma,"aw",@nobits
	.sectionflags	@""
	.align	16
	.zero		1024


//--------------------- .nv.shared.reserved.0     --------------------------
	.section	.nv.shared.reserved.0,"aw",@nobits
	.weak		__nv_reservedSMEM_offset_0_alias
	.size		__nv_reservedSMEM_offset_0_alias, 0, 0
	.other		__nv_reservedSMEM_offset_0_alias,@"STO_CUDA_RESERVED_SHARED STV_DEFAULT"
__nv_reservedSMEM_offset_0_alias:
	.zero		0


//--------------------- .nv.constant0.gluon_wgmma --------------------------
	.section	.nv.constant0.gluon_wgmma,"a",@progbits
	.sectionflags	@""
	.align	4
.nv.constant0.gluon_wgmma:
	.zero		608


//--------------------- SYMBOLS --------------------------

	.type		.nv.reservedSmem.offset0,@object
	.size		.nv.reservedSmem.offset0,0x4
